	.headerflags	@"EF_CUDA_TEXMODE_UNIFIED EF_CUDA_64BIT_ADDRESS EF_CUDA_SM86 EF_CUDA_VIRTUAL_SM(EF_CUDA_SM86)"
	.elftype	@"ET_EXEC"


//--------------------- .nv.info                  --------------------------
	.section	.nv.info,"",@"SHT_CUDA_INFO"
	.align	4


	//----- nvinfo : EIATTR_REGCOUNT
	.align		4
        /*0000*/ 	.byte	0x04, 0x2f
        /*0002*/ 	.short	(.L_1 - .L_0)
	.align		4
.L_0:
        /*0004*/ 	.word	index@(triton_mm)
        /*0008*/ 	.word	0x000000d4


	//----- nvinfo : EIATTR_MIN_STACK_SIZE
	.align		4
.L_1:
        /*000c*/ 	.byte	0x04, 0x12
        /*000e*/ 	.short	(.L_3 - .L_2)
	.align		4
.L_2:
        /*0010*/ 	.word	index@(triton_mm)
        /*0014*/ 	.word	0x00000000


	//----- nvinfo : EIATTR_FRAME_SIZE
	.align		4
.L_3:
        /*0018*/ 	.byte	0x04, 0x11
        /*001a*/ 	.short	(.L_5 - .L_4)
	.align		4
.L_4:
        /*001c*/ 	.word	index@(triton_mm)
        /*0020*/ 	.word	0x00000000


	//----- nvinfo : EIATTR_MIN_STACK_SIZE
	.align		4
.L_5:
        /*0024*/ 	.byte	0x04, 0x12
        /*0026*/ 	.short	(.L_7 - .L_6)
	.align		4
.L_6:
        /*0028*/ 	.word	index@(triton_mm)
        /*002c*/ 	.word	0x00000000
.L_7:


//--------------------- .nv.info.triton_mm        --------------------------
	.section	.nv.info.triton_mm,"",@"SHT_CUDA_INFO"
	.sectionflags	@""
	.align	4


	//----- nvinfo : EIATTR_CUDA_API_VERSION
	.align		4
        /*0000*/ 	.byte	0x04, 0x37
        /*0002*/ 	.short	(.L_9 - .L_8)
.L_8:
        /*0004*/ 	.word	0x0000007c


	//----- nvinfo : EIATTR_SW2861232_WAR
	.align		4
.L_9:
        /*0008*/ 	.byte	0x01, 0x35
	.zero		2


	//----- nvinfo : EIATTR_PARAM_CBANK
	.align		4
        /*000c*/ 	.byte	0x04, 0x0a
        /*000e*/ 	.short	(.L_11 - .L_10)
	.align		4
.L_10:
        /*0010*/ 	.word	index@(.nv.constant0.triton_mm)
        /*0014*/ 	.short	0x0160
        /*0016*/ 	.short	0x0020


	//----- nvinfo : EIATTR_CBANK_PARAM_SIZE
	.align		4
.L_11:
        /*0018*/ 	.byte	0x03, 0x19
        /*001a*/ 	.short	0x0020


	//----- nvinfo : EIATTR_KPARAM_INFO
	.align		4
        /*001c*/ 	.byte	0x04, 0x17
        /*001e*/ 	.short	(.L_13 - .L_12)
.L_12:
        /*0020*/ 	.word	0x00000000
        /*0024*/ 	.short	0x0003
        /*0026*/ 	.short	0x0018
        /*0028*/ 	.byte	0x00, 0xf4, 0x21, 0x00


	//----- nvinfo : EIATTR_KPARAM_INFO
	.align		4
.L_13:
        /*002c*/ 	.byte	0x04, 0x17
        /*002e*/ 	.short	(.L_15 - .L_14)
.L_14:
        /*0030*/ 	.word	0x00000000
        /*0034*/ 	.short	0x0002
        /*0036*/ 	.short	0x0010
        /*0038*/ 	.byte	0x00, 0xf4, 0x21, 0x00


	//----- nvinfo : EIATTR_KPARAM_INFO
	.align		4
.L_15:
        /*003c*/ 	.byte	0x04, 0x17
        /*003e*/ 	.short	(.L_17 - .L_16)
.L_16:
        /*0040*/ 	.word	0x00000000
        /*0044*/ 	.short	0x0001
        /*0046*/ 	.short	0x0008
        /*0048*/ 	.byte	0x00, 0xf4, 0x21, 0x00


	//----- nvinfo : EIATTR_KPARAM_INFO
	.align		4
.L_17:
        /*004c*/ 	.byte	0x04, 0x17
        /*004e*/ 	.short	(.L_19 - .L_18)
.L_18:
        /*0050*/ 	.word	0x00000000
        /*0054*/ 	.short	0x0000
        /*0056*/ 	.short	0x0000
        /*0058*/ 	.byte	0x00, 0xf4, 0x21, 0x00


	//----- nvinfo : EIATTR_MAXREG_COUNT
	.align		4
.L_19:
        /*005c*/ 	.byte	0x03, 0x1b
        /*005e*/ 	.short	0x00ff


	//----- nvinfo : EIATTR_EXIT_INSTR_OFFSETS
	.align		4
        /*0060*/ 	.byte	0x04, 0x1c
        /*0062*/ 	.short	(.L_21 - .L_20)


	//   ....[0]....
.L_20:
        /*0064*/ 	.word	0x00004630


	//   ....[1]....
        /*0068*/ 	.word	0x00004680


	//----- nvinfo : EIATTR_REQNTID
	.align		4
.L_21:
        /*006c*/ 	.byte	0x04, 0x10
        /*006e*/ 	.short	(.L_23 - .L_22)
.L_22:
        /*0070*/ 	.word	0x00000080
        /*0074*/ 	.word	0x00000001
        /*0078*/ 	.word	0x00000001
.L_23:


//--------------------- .nv.callgraph             --------------------------
	.section	.nv.callgraph,"",@"SHT_CUDA_CALLGRAPH"
	.align	4
	.sectionentsize	8
	.align		4
        /*0000*/ 	.word	0x00000000
	.align		4
        /*0004*/ 	.word	0xffffffff
	.align		4
        /*0008*/ 	.word	0x00000000
	.align		4
        /*000c*/ 	.word	0xfffffffe
	.align		4
        /*0010*/ 	.word	0x00000000
	.align		4
        /*0014*/ 	.word	0xfffffffd
	.align		4
        /*0018*/ 	.word	0x00000000
	.align		4
        /*001c*/ 	.word	0xfffffffc


//--------------------- .nv.rel.action            --------------------------
	.section	.nv.rel.action,"",@"SHT_CUDA_RELOCINFO"
	.align	8
	.sectionentsize	8
        /*0000*/ 	.byte	0x73, 0x00, 0x00, 0x00, 0x00, 0x00, 0x00, 0x00, 0x00, 0x00, 0x00, 0x11, 0x25, 0x00, 0x05, 0x36


//--------------------- .nv.constant0.triton_mm   --------------------------
	.section	.nv.constant0.triton_mm,"a",@progbits
	.sectionflags	@""
	.align	4
.nv.constant0.triton_mm:
	.zero		384


//--------------------- .text.triton_mm           --------------------------
	.section	.text.triton_mm,"ax",@progbits
	.sectionflags	@"SHF_BARRIERS=1"
	.sectioninfo	@"SHI_REGISTERS=212"
	.align	128
        .global         triton_mm
        .type           triton_mm,@function
        .size           triton_mm,(.L_x_3 - triton_mm)
        .other          triton_mm,@"STO_CUDA_ENTRY STV_DEFAULT"
triton_mm:
.text.triton_mm:
[----:B------:R-:W-:Y:S02]  /*0000*/  IMAD.MOV.U32 R1, RZ, RZ, c[0x0][0x28] ;  /* 0x00000a00ff017624 */ /* 0x000fe400078e00ff */
[----:B------:R-:W1:Y:S01]  /*0010*/  S2R R9, SR_CTAID.X ;  /* 0x0000000000097919 */ /* 0x000e620000002500 */
[----:B------:R-:W-:Y:S01]  /*0020*/  IMAD.MOV.U32 R5, RZ, RZ, 0x8 ;  /* 0x00000008ff057424 */ /* 0x000fe200078e00ff */
[----:B------:R-:W-:Y:S01]  /*0030*/  ULDC.64 UR12, c[0x0][0x118] ;  /* 0x00004600000c7ab9 */ /* 0x000fe20000000a00 */
[----:B------:R-:W-:Y:S01]  /*0040*/  IMAD.MOV.U32 R86, RZ, RZ, 0x2 ;  /* 0x00000002ff567424 */ /* 0x000fe200078e00ff */
[----:B------:R-:W2:Y:S01]  /*0050*/  S2R R176, SR_TID.X ;  /* 0x0000000000b07919 */ /* 0x000ea20000002100 */
[----:B------:R-:W-:Y:S02]  /*0060*/  UMOV UR8, 0x2 ;  /* 0x0000000200087882 */ /* 0x000fe40000000000 */
[----:B------:R-:W-:Y:S02]  /*0070*/  UMOV UR9, 0xffffffff ;  /* 0xffffffff00097882 */ /* 0x000fe40000000000 */
[----:B------:R-:W-:Y:S02]  /*0080*/  UMOV UR6, URZ ;  /* 0x0000003f00067c82 */ /* 0x000fe40008000000 */
[----:B------:R-:W-:-:S02]  /*0090*/  UMOV UR7, URZ ;  /* 0x0000003f00077c82 */ /* 0x000fc40008000000 */
[----:B------:R-:W-:Y:S02]  /*00a0*/  UMOV UR4, URZ ;  /* 0x0000003f00047c82 */ /* 0x000fe40008000000 */
[----:B------:R-:W-:Y:S01]  /*00b0*/  UMOV UR5, URZ ;  /* 0x0000003f00057c82 */ /* 0x000fe20008000000 */
[----:B-1----:R-:W-:-:S04]  /*00c0*/  IMAD.HI R0, R9, 0x66666667, RZ ;  /* 0x6666666709007827 */ /* 0x002fc800078e02ff */
[C---:B--2---:R-:W-:Y:S01]  /*00d0*/  IMAD.SHL.U32 R205, R176.reuse, 0x8, RZ ;  /* 0x00000008b0cd7824 */ /* 0x044fe200078e00ff */
[----:B------:R-:W-:Y:S01]  /*00e0*/  SHF.R.U32.HI R3, RZ, 0x1f, R0 ;  /* 0x0000001fff037819 */ /* 0x000fe20000011600 */
[C---:B------:R-:W-:Y:S01]  /*00f0*/  IMAD.SHL.U32 R203, R176.reuse, 0x80, RZ ;  /* 0x00000080b0cb7824 */ /* 0x040fe200078e00ff */
[----:B------:R-:W-:Y:S02]  /*0100*/  LOP3.LUT R206, R176, 0x10, RZ, 0xc0, !PT ;  /* 0x00000010b0ce7812 */ /* 0x000fe400078ec0ff */
[----:B------:R-:W-:Y:S02]  /*0110*/  LEA.HI.SX32 R0, R0, R3, 0x18 ;  /* 0x0000000300007211 */ /* 0x000fe400078fc2ff */
[----:B------:R-:W-:Y:S02]  /*0120*/  SHF.R.U32.HI R194, RZ, 0x1, R206 ;  /* 0x00000001ffc27819 */ /* 0x000fe400000116ce */
[----:B------:R-:W-:Y:S01]  /*0130*/  LOP3.LUT R171, R205, 0x18, RZ, 0xc0, !PT ;  /* 0x00000018cdab7812 */ /* 0x000fe200078ec0ff */
[----:B------:R-:W-:Y:S01]  /*0140*/  IMAD R2, R0, -0x8, R5 ;  /* 0xfffffff800027824 */ /* 0x000fe200078e0205 */
[----:B------:R-:W-:Y:S01]  /*0150*/  LOP3.LUT R190, R194, 0x20, R205, 0xf8, !PT ;  /* 0x00000020c2be7812 */ /* 0x000fe200078ef8cd */
[----:B------:R-:W-:Y:S01]  /*0160*/  IMAD R7, R0, -0x280, R9 ;  /* 0xfffffd8000077824 */ /* 0x000fe200078e0209 */
[----:B------:R-:W-:-:S02]  /*0170*/  LOP3.LUT R88, R176, 0x8, RZ, 0xc0, !PT ;  /* 0x00000008b0587812 */ /* 0x000fc400078ec0ff */
[----:B------:R-:W-:Y:S02]  /*0180*/  IMNMX R4, R2, 0x8, PT ;  /* 0x0000000802047817 */ /* 0x000fe40003800200 */
[----:B------:R-:W-:Y:S02]  /*0190*/  IABS R8, R7 ;  /* 0x0000000700087213 */ /* 0x000fe40000000000 */
[-C--:B------:R-:W-:Y:S02]  /*01a0*/  IABS R11, R4.reuse ;  /* 0x00000004000b7213 */ /* 0x080fe40000000000 */
[----:B------:R-:W-:Y:S02]  /*01b0*/  LOP3.LUT R7, R7, R4, RZ, 0x3c, !PT ;  /* 0x0000000407077212 */ /* 0x000fe400078e3cff */
[----:B------:R-:W1:Y:S01]  /*01c0*/  I2F.RP R5, R11 ;  /* 0x0000000b00057306 */ /* 0x000e620000209400 */
[----:B------:R-:W-:Y:S02]  /*01d0*/  LOP3.LUT R198, R190, 0x20, R171, 0x1e, !PT ;  /* 0x00000020bec67812 */ /* 0x000fe400078e1eab */
[----:B------:R-:W-:-:S02]  /*01e0*/  ISETP.GE.AND P3, PT, R7, RZ, PT ;  /* 0x000000ff0700720c */ /* 0x000fc40003f66270 */
[----:B------:R-:W-:Y:S02]  /*01f0*/  LOP3.LUT R190, R190, 0x60, R171, 0x1e, !PT ;  /* 0x00000060bebe7812 */ /* 0x000fe400078e1eab */
[----:B------:R-:W-:Y:S02]  /*0200*/  LOP3.LUT R49, R205, 0x38, RZ, 0xc0, !PT ;  /* 0x00000038cd317812 */ /* 0x000fe400078ec0ff */
[----:B------:R-:W-:Y:S02]  /*0210*/  LOP3.LUT R202, R194, 0x38, R205, 0x78, !PT ;  /* 0x00000038c2ca7812 */ /* 0x000fe400078e78cd */
[--C-:B------:R-:W-:Y:S01]  /*0220*/  LOP3.LUT R178, R49, 0x18, R176.reuse, 0x78, !PT ;  /* 0x0000001831b27812 */ /* 0x100fe200078e78b0 */
[C---:B------:R-:W-:Y:S01]  /*0230*/  IMAD R82, R88.reuse, 0x8, R49 ;  /* 0x0000000858527824 */ /* 0x040fe200078e0231 */
[----:B------:R-:W-:Y:S02]  /*0240*/  LOP3.LUT R88, R88, 0x7, R176, 0xf8, !PT ;  /* 0x0000000758587812 */ /* 0x000fe400078ef8b0 */
[----:B------:R-:W-:Y:S01]  /*0250*/  LOP3.LUT R203, R203, 0x780, RZ, 0xc0, !PT ;  /* 0x00000780cbcb7812 */ /* 0x000fe200078ec0ff */
[----:B-1----:R-:W1:Y:S03]  /*0260*/  MUFU.RCP R5, R5 ;  /* 0x0000000500057308 */ /* 0x002e660000001000 */
[----:B------:R-:W-:-:S02]  /*0270*/  LOP3.LUT R201, R202, R203, RZ, 0xfc, !PT ;  /* 0x000000cbcac97212 */ /* 0x000fc400078efcff */
[-C--:B------:R-:W-:Y:S02]  /*0280*/  LOP3.LUT R197, R198, R203.reuse, RZ, 0xfc, !PT ;  /* 0x000000cbc6c57212 */ /* 0x080fe400078efcff */
[----:B------:R-:W-:Y:S02]  /*0290*/  LOP3.LUT R189, R190, R203, RZ, 0xfc, !PT ;  /* 0x000000cbbebd7212 */ /* 0x000fe400078efcff */
[----:B-1----:R-:W-:Y:S02]  /*02a0*/  IADD3 R2, R5, 0xffffffe, RZ ;  /* 0x0ffffffe05027810 */ /* 0x002fe40007ffe0ff */
[----:B------:R-:W-:Y:S02]  /*02b0*/  IABS R5, R9 ;  /* 0x0000000900057213 */ /* 0x000fe40000000000 */
[----:B------:R1:W2:Y:S02]  /*02c0*/  F2I.FTZ.U32.TRUNC.NTZ R3, R2 ;  /* 0x0000000200037305 */ /* 0x0002a4000021f000 */
[----:B-1----:R-:W-:-:S02]  /*02d0*/  IMAD.MOV.U32 R2, RZ, RZ, RZ ;  /* 0x000000ffff027224 */ /* 0x002fc400078e00ff */
[----:B--2---:R-:W-:-:S04]  /*02e0*/  IMAD.MOV R6, RZ, RZ, -R3 ;  /* 0x000000ffff067224 */ /* 0x004fc800078e0a03 */
[----:B------:R-:W-:Y:S01]  /*02f0*/  IMAD R13, R6, R11, RZ ;  /* 0x0000000b060d7224 */ /* 0x000fe200078e02ff */
[----:B------:R-:W-:-:S03]  /*0300*/  IABS R6, R4 ;  /* 0x0000000400067213 */ /* 0x000fc60000000000 */
[----:B------:R-:W-:-:S04]  /*0310*/  IMAD.HI.U32 R3, R3, R13, R2 ;  /* 0x0000000d03037227 */ /* 0x000fc800078e0002 */
[----:B------:R-:W-:Y:S02]  /*0320*/  IMAD.MOV R6, RZ, RZ, -R6 ;  /* 0x000000ffff067224 */ /* 0x000fe400078e0a06 */
[----:B------:R-:W-:-:S04]  /*0330*/  IMAD.HI.U32 R2, R3, R5, RZ ;  /* 0x0000000503027227 */ /* 0x000fc800078e00ff */
[----:B------:R-:W-:-:S04]  /*0340*/  IMAD.HI.U32 R3, R3, R8, RZ ;  /* 0x0000000803037227 */ /* 0x000fc800078e00ff */
[-C--:B------:R-:W-:Y:S02]  /*0350*/  IMAD R2, R2, R6.reuse, R5 ;  /* 0x0000000602027224 */ /* 0x080fe400078e0205 */
[----:B------:R-:W-:Y:S01]  /*0360*/  IMAD R5, R3, R6, R8 ;  /* 0x0000000603057224 */ /* 0x000fe200078e0208 */
[----:B------:R-:W-:Y:S02]  /*0370*/  SHF.R.U32.HI R8, RZ, 0x4, R176 ;  /* 0x00000004ff087819 */ /* 0x000fe400000116b0 */
[C---:B------:R-:W-:Y:S02]  /*0380*/  ISETP.GT.U32.AND P0, PT, R11.reuse, R2, PT ;  /* 0x000000020b00720c */ /* 0x040fe40003f04070 */
[----:B------:R-:W-:Y:S02]  /*0390*/  ISETP.GT.U32.AND P2, PT, R11, R5, PT ;  /* 0x000000050b00720c */ /* 0x000fe40003f44070 */
[----:B------:R-:W-:-:S09]  /*03a0*/  SGXT.U32 R8, R8, 0x3 ;  /* 0x000000030808781a */ /* 0x000fd20000000000 */
[--C-:B------:R-:W-:Y:S02]  /*03b0*/  @!P0 IMAD.IADD R2, R2, 0x1, -R11.reuse ;  /* 0x0000000102028824 */ /* 0x100fe400078e0a0b */
[----:B------:R-:W-:Y:S01]  /*03c0*/  @!P2 IMAD.IADD R5, R5, 0x1, -R11 ;  /* 0x000000010505a824 */ /* 0x000fe200078e0a0b */
[----:B------:R-:W-:Y:S02]  /*03d0*/  @!P2 IADD3 R3, R3, 0x1, RZ ;  /* 0x000000010303a810 */ /* 0x000fe40007ffe0ff */
[----:B------:R-:W-:Y:S02]  /*03e0*/  ISETP.GT.U32.AND P1, PT, R11, R2, PT ;  /* 0x000000020b00720c */ /* 0x000fe40003f24070 */
[----:B------:R-:W-:Y:S02]  /*03f0*/  ISETP.GE.U32.AND P0, PT, R5, R11, PT ;  /* 0x0000000b0500720c */ /* 0x000fe40003f06070 */
[----:B------:R-:W-:Y:S02]  /*0400*/  ISETP.GE.AND P2, PT, R9, RZ, PT ;  /* 0x000000ff0900720c */ /* 0x000fe40003f46270 */
[----:B------:R-:W-:-:S04]  /*0410*/  LOP3.LUT R5, R205, 0x20, RZ, 0xc0, !PT ;  /* 0x00000020cd057812 */ /* 0x000fc800078ec0ff */
[----:B------:R-:W-:-:S03]  /*0420*/  LOP3.LUT R10, R5, 0x18, R176, 0xf8, !PT ;  /* 0x00000018050a7812 */ /* 0x000fc600078ef8b0 */
[----:B------:R-:W-:Y:S01]  /*0430*/  @!P1 IMAD.IADD R2, R2, 0x1, -R11 ;  /* 0x0000000102029824 */ /* 0x000fe200078e0a0b */
[--C-:B------:R-:W-:Y:S02]  /*0440*/  LOP3.LUT R173, R10, 0x20, R171.reuse, 0x1e, !PT ;  /* 0x000000200aad7812 */ /* 0x100fe400078e1eab */
[----:B------:R-:W-:Y:S01]  /*0450*/  @P0 IADD3 R3, R3, 0x1, RZ ;  /* 0x0000000103030810 */ /* 0x000fe20007ffe0ff */
[----:B------:R-:W-:Y:S01]  /*0460*/  @!P2 IMAD.MOV R2, RZ, RZ, -R2 ;  /* 0x000000ffff02a224 */ /* 0x000fe200078e0a02 */
[----:B------:R-:W-:Y:S02]  /*0470*/  ISETP.NE.AND P0, PT, R4, RZ, PT ;  /* 0x000000ff0400720c */ /* 0x000fe40003f05270 */
[----:B------:R-:W-:Y:S01]  /*0480*/  LOP3.LUT R171, R10, 0x60, R171, 0x1e, !PT ;  /* 0x000000600aab7812 */ /* 0x000fe200078e1eab */
[----:B------:R-:W-:Y:S01]  /*0490*/  IMAD.MOV.U32 R6, RZ, RZ, R3 ;  /* 0x000000ffff067224 */ /* 0x000fe200078e0003 */
[----:B------:R-:W-:-:S03]  /*04a0*/  LOP3.LUT R3, RZ, R4, RZ, 0x33, !PT ;  /* 0x00000004ff037212 */ /* 0x000fc600078e33ff */
[----:B------:R-:W-:-:S05]  /*04b0*/  @!P3 IMAD.MOV R6, RZ, RZ, -R6 ;  /* 0x000000ffff06b224 */ /* 0x000fca00078e0a06 */
[C---:B------:R-:W-:Y:S02]  /*04c0*/  SEL R161, R3.reuse, R6, !P0 ;  /* 0x0000000603a17207 */ /* 0x040fe40004000000 */
[----:B------:R-:W-:-:S03]  /*04d0*/  SEL R3, R3, R2, !P0 ;  /* 0x0000000203037207 */ /* 0x000fc60004000000 */
[----:B------:R-:W-:Y:S02]  /*04e0*/  IMAD.SHL.U32 R161, R161, 0x80, RZ ;  /* 0x00000080a1a17824 */ /* 0x000fe400078e00ff */
[----:B------:R-:W-:-:S03]  /*04f0*/  IMAD R38, R0, 0x8, R3 ;  /* 0x0000000800267824 */ /* 0x000fc600078e0203 */
[CC--:B------:R-:W-:Y:S01]  /*0500*/  LOP3.LUT R2, R161.reuse, R8.reuse, RZ, 0xfc, !PT ;  /* 0x00000008a1027212 */ /* 0x0c0fe200078efcff */
[----:B------:R-:W-:Y:S01]  /*0510*/  IMAD.SHL.U32 R162, R38, 0x40, RZ ;  /* 0x0000004026a27824 */ /* 0x000fe200078e00ff */
[C-C-:B------:R-:W-:Y:S02]  /*0520*/  LOP3.LUT R4, R161.reuse, 0x8, R8.reuse, 0xfe, !PT ;  /* 0x00000008a1047812 */ /* 0x140fe400078efe08 */
[C-C-:B------:R-:W-:Y:S01]  /*0530*/  LOP3.LUT R5, R161.reuse, 0x10, R8.reuse, 0xfe, !PT ;  /* 0x00000010a1057812 */ /* 0x140fe200078efe08 */
[----:B------:R-:W-:Y:S01]  /*0540*/  IMAD.HI R6, R2, 0x66666667, RZ ;  /* 0x6666666702067827 */ /* 0x000fe200078e02ff */
[----:B------:R-:W-:Y:S02]  /*0550*/  LOP3.LUT R0, R161, 0x18, R8, 0xfe, !PT ;  /* 0x00000018a1007812 */ /* 0x000fe400078efe08 */
[----:B------:R-:W-:Y:S01]  /*0560*/  LOP3.LUT R169, R162, R8, RZ, 0xfc, !PT ;  /* 0x00000008a2a97212 */ /* 0x000fe200078efcff */
[----:B------:R-:W-:Y:S01]  /*0570*/  IMAD.HI R7, R4, 0x66666667, RZ ;  /* 0x6666666704077827 */ /* 0x000fe200078e02ff */
[----:B------:R-:W-:-:S02]  /*0580*/  SHF.R.U32.HI R3, RZ, 0x1f, R6 ;  /* 0x0000001fff037819 */ /* 0x000fc40000011606 */
[--C-:B------:R-:W-:Y:S01]  /*0590*/  LOP3.LUT R168, R162, 0x8, R8.reuse, 0xfe, !PT ;  /* 0x00000008a2a87812 */ /* 0x100fe200078efe08 */
[----:B------:R-:W-:Y:S01]  /*05a0*/  IMAD.HI R9, R5, 0x66666667, RZ ;  /* 0x6666666705097827 */ /* 0x000fe200078e02ff */
[----:B------:R-:W-:Y:S02]  /*05b0*/  SHF.R.U32.HI R10, RZ, 0x1f, R7 ;  /* 0x0000001fff0a7819 */ /* 0x000fe40000011607 */
[----:B------:R-:W-:Y:S02]  /*05c0*/  LEA.HI R17, R6, R3, RZ, 0x14 ;  /* 0x0000000306117211 */ /* 0x000fe400078fa0ff */
[----:B------:R-:W-:Y:S01]  /*05d0*/  LEA.HI R19, R7, R10, RZ, 0x14 ;  /* 0x0000000a07137211 */ /* 0x000fe200078fa0ff */
[----:B------:R-:W-:Y:S01]  /*05e0*/  IMAD.HI R10, R0, 0x66666667, RZ ;  /* 0x66666667000a7827 */ /* 0x000fe200078e02ff */
[----:B------:R-:W-:Y:S02]  /*05f0*/  SHF.R.U32.HI R12, RZ, 0x1f, R9 ;  /* 0x0000001fff0c7819 */ /* 0x000fe40000011609 */
[----:B------:R-:W-:Y:S01]  /*0600*/  LOP3.LUT R3, R161, 0x20, R8, 0xfe, !PT ;  /* 0x00000020a1037812 */ /* 0x000fe200078efe08 */
[----:B------:R-:W-:Y:S01]  /*0610*/  IMAD R17, R17, -0x2800, R2 ;  /* 0xffffd80011117824 */ /* 0x000fe200078e0202 */
[----:B------:R-:W-:Y:S01]  /*0620*/  LOP3.LUT R6, R161, 0x28, R8, 0xfe, !PT ;  /* 0x00000028a1067812 */ /* 0x000fe200078efe08 */
[----:B------:R-:W-:Y:S01]  /*0630*/  IMAD R19, R19, -0x2800, R4 ;  /* 0xffffd80013137824 */ /* 0x000fe200078e0204 */
[----:B------:R-:W-:Y:S01]  /*0640*/  LEA.HI R18, R9, R12, RZ, 0x14 ;  /* 0x0000000c09127211 */ /* 0x000fe200078fa0ff */
[----:B------:R-:W-:Y:S01]  /*0650*/  IMAD.HI R12, R3, 0x66666667, RZ ;  /* 0x66666667030c7827 */ /* 0x000fe200078e02ff */
[----:B------:R-:W-:-:S02]  /*0660*/  LOP3.LUT R7, R161, 0x30, R8, 0xfe, !PT ;  /* 0x00000030a1077812 */ /* 0x000fc400078efe08 */
[----:B------:R-:W-:Y:S01]  /*0670*/  SHF.R.U32.HI R11, RZ, 0x1f, R10 ;  /* 0x0000001fff0b7819 */ /* 0x000fe2000001160a */
[----:B------:R-:W-:Y:S01]  /*0680*/  IMAD.HI R13, R6, 0x66666667, RZ ;  /* 0x66666667060d7827 */ /* 0x000fe200078e02ff */
[----:B------:R-:W-:Y:S02]  /*0690*/  LOP3.LUT R9, R161, 0x38, R8, 0xfe, !PT ;  /* 0x00000038a1097812 */ /* 0x000fe400078efe08 */
[----:B------:R-:W-:Y:S01]  /*06a0*/  LEA.HI R21, R10, R11, RZ, 0x14 ;  /* 0x0000000b0a157211 */ /* 0x000fe200078fa0ff */
[----:B------:R-:W-:Y:S01]  /*06b0*/  IMAD.HI R14, R7, 0x66666667, RZ ;  /* 0x66666667070e7827 */ /* 0x000fe200078e02ff */
[----:B------:R-:W-:Y:S02]  /*06c0*/  SHF.R.U32.HI R11, RZ, 0x1f, R12 ;  /* 0x0000001fff0b7819 */ /* 0x000fe4000001160c */
[----:B------:R-:W-:Y:S01]  /*06d0*/  SHF.R.U32.HI R10, RZ, 0x1f, R13 ;  /* 0x0000001fff0a7819 */ /* 0x000fe2000001160d */
[----:B------:R-:W-:Y:S01]  /*06e0*/  IMAD.HI R16, R9, 0x66666667, RZ ;  /* 0x6666666709107827 */ /* 0x000fe200078e02ff */
[----:B------:R-:W-:-:S02]  /*06f0*/  LEA.HI R20, R12, R11, RZ, 0x14 ;  /* 0x0000000b0c147211 */ /* 0x000fc400078fa0ff */
[----:B------:R-:W-:Y:S01]  /*0700*/  LEA.HI R23, R13, R10, RZ, 0x14 ;  /* 0x0000000a0d177211 */ /* 0x000fe200078fa0ff */
[----:B------:R-:W-:Y:S01]  /*0710*/  IMAD R18, R18, -0x2800, R5 ;  /* 0xffffd80012127824 */ /* 0x000fe200078e0205 */
[----:B------:R-:W-:Y:S01]  /*0720*/  SHF.R.U32.HI R15, RZ, 0x1f, R14 ;  /* 0x0000001fff0f7819 */ /* 0x000fe2000001160e */
[----:B------:R-:W-:Y:S01]  /*0730*/  IMAD R20, R20, -0x2800, R3 ;  /* 0xffffd80014147824 */ /* 0x000fe200078e0203 */
[----:B------:R-:W-:Y:S01]  /*0740*/  LOP3.LUT R10, R161, 0x40, R8, 0xfe, !PT ;  /* 0x00000040a10a7812 */ /* 0x000fe200078efe08 */
[----:B------:R-:W-:Y:S01]  /*0750*/  IMAD R23, R23, -0x2800, R6 ;  /* 0xffffd80017177824 */ /* 0x000fe200078e0206 */
[----:B------:R-:W-:Y:S01]  /*0760*/  LOP3.LUT R11, R161, 0x48, R8, 0xfe, !PT ;  /* 0x00000048a10b7812 */ /* 0x000fe200078efe08 */
[----:B------:R-:W-:Y:S01]  /*0770*/  IMAD R21, R21, -0x2800, R0 ;  /* 0xffffd80015157824 */ /* 0x000fe200078e0200 */
[----:B------:R-:W-:Y:S01]  /*0780*/  SHF.R.U32.HI R25, RZ, 0x1f, R16 ;  /* 0x0000001fff197819 */ /* 0x000fe20000011610 */
[----:B------:R-:W-:Y:S01]  /*0790*/  IMAD.HI R13, R10, 0x66666667, RZ ;  /* 0x666666670a0d7827 */ /* 0x000fe200078e02ff */
[----:B------:R-:W-:-:S02]  /*07a0*/  LEA.HI R22, R14, R15, RZ, 0x14 ;  /* 0x0000000f0e167211 */ /* 0x000fc400078fa0ff */
[----:B------:R-:W-:Y:S01]  /*07b0*/  LEA.HI R24, R16, R25, RZ, 0x14 ;  /* 0x0000001910187211 */ /* 0x000fe200078fa0ff */
[----:B------:R-:W-:Y:S01]  /*07c0*/  IMAD.HI R15, R11, 0x66666667, RZ ;  /* 0x666666670b0f7827 */ /* 0x000fe200078e02ff */
[----:B------:R-:W-:Y:S02]  /*07d0*/  SHF.R.U32.HI R25, RZ, 0x1, R176 ;  /* 0x00000001ff197819 */ /* 0x000fe400000116b0 */
[----:B------:R-:W-:Y:S01]  /*07e0*/  SHF.R.U32.HI R14, RZ, 0x1f, R13 ;  /* 0x0000001fff0e7819 */ /* 0x000fe2000001160d */
[----:B------:R-:W-:Y:S01]  /*07f0*/  IMAD R24, R24, -0x2800, R9 ;  /* 0xffffd80018187824 */ /* 0x000fe200078e0209 */
[----:B------:R-:W-:Y:S01]  /*0800*/  SHF.R.U32.HI R16, RZ, 0x1f, R15 ;  /* 0x0000001fff107819 */ /* 0x000fe2000001160f */
[----:B------:R-:W-:Y:S01]  /*0810*/  IMAD R22, R22, -0x2800, R7 ;  /* 0xffffd80016167824 */ /* 0x000fe200078e0207 */
[----:B------:R-:W-:Y:S01]  /*0820*/  LOP3.LUT R29, R82, 0x38, R25, 0x78, !PT ;  /* 0x00000038521d7812 */ /* 0x000fe200078e7819 */
[----:B------:R-:W-:Y:S01]  /*0830*/  IMAD.SHL.U32 R99, R24, 0x1000, RZ ;  /* 0x0000100018637824 */ /* 0x000fe200078e00ff */
[--C-:B------:R-:W-:Y:S01]  /*0840*/  LOP3.LUT R12, R161, 0x50, R8.reuse, 0xfe, !PT ;  /* 0x00000050a10c7812 */ /* 0x100fe200078efe08 */
[----:B------:R-:W-:Y:S01]  /*0850*/  IMAD.SHL.U32 R101, R22, 0x1000, RZ ;  /* 0x0000100016657824 */ /* 0x000fe200078e00ff */
[----:B------:R-:W-:Y:S01]  /*0860*/  LEA.HI R25, R13, R14, RZ, 0x14 ;  /* 0x0000000e0d197211 */ /* 0x000fe200078fa0ff */
[----:B------:R-:W-:Y:S01]  /*0870*/  IMAD R204, R8, 0x80, R29 ;  /* 0x0000008008cc7824 */ /* 0x000fe200078e021d */
[----:B------:R-:W-:Y:S01]  /*0880*/  LEA.HI R26, R15, R16, RZ, 0x14 ;  /* 0x000000100f1a7211 */ /* 0x000fe200078fa0ff */
[----:B------:R-:W-:Y:S01]  /*0890*/  IMAD.HI R27, R12, 0x66666667, RZ ;  /* 0x666666670c1b7827 */ /* 0x000fe200078e02ff */
[----:B------:R-:W-:-:S02]  /*08a0*/  LOP3.LUT R167, R162, 0x10, R8, 0xfe, !PT ;  /* 0x00000010a2a77812 */ /* 0x000fc400078efe08 */
[--C-:B------:R-:W-:Y:S01]  /*08b0*/  LOP3.LUT R166, R162, 0x18, R8.reuse, 0xfe, !PT ;  /* 0x00000018a2a67812 */ /* 0x100fe200078efe08 */
[----:B------:R-:W-:Y:S01]  /*08c0*/  IMAD R26, R26, -0x2800, R11 ;  /* 0xffffd8001a1a7824 */ /* 0x000fe200078e020b */
[C---:B------:R-:W-:Y:S01]  /*08d0*/  LOP3.LUT R165, R162.reuse, 0x20, R8, 0xfe, !PT ;  /* 0x00000020a2a57812 */ /* 0x040fe200078efe08 */
[----:B------:R-:W-:Y:S01]  /*08e0*/  IMAD R25, R25, -0x2800, R10 ;  /* 0xffffd80019197824 */ /* 0x000fe200078e020a */
[--C-:B------:R-:W-:Y:S01]  /*08f0*/  LOP3.LUT R164, R162, 0x28, R8.reuse, 0xfe, !PT ;  /* 0x00000028a2a47812 */ /* 0x100fe200078efe08 */
[----:B------:R-:W-:Y:S01]  /*0900*/  IMAD.SHL.U32 R95, R26, 0x1000, RZ ;  /* 0x000010001a5f7824 */ /* 0x000fe200078e00ff */
[--C-:B------:R-:W-:Y:S01]  /*0910*/  LOP3.LUT R163, R162, 0x30, R8.reuse, 0xfe, !PT ;  /* 0x00000030a2a37812 */ /* 0x100fe200078efe08 */
[----:B------:R-:W-:Y:S01]  /*0920*/  IMAD.SHL.U32 R97, R25, 0x1000, RZ ;  /* 0x0000100019617824 */ /* 0x000fe200078e00ff */
[--C-:B------:R-:W-:Y:S01]  /*0930*/  LOP3.LUT R13, R161, 0x58, R8.reuse, 0xfe, !PT ;  /* 0x00000058a10d7812 */ /* 0x100fe200078efe08 */
[----:B------:R-:W-:Y:S01]  /*0940*/  IMAD.SHL.U32 R103, R23, 0x1000, RZ ;  /* 0x0000100017677824 */ /* 0x000fe200078e00ff */
[C-C-:B------:R-:W-:Y:S01]  /*0950*/  LOP3.LUT R14, R161.reuse, 0x60, R8.reuse, 0xfe, !PT ;  /* 0x00000060a10e7812 */ /* 0x140fe200078efe08 */
[----:B------:R-:W-:Y:S01]  /*0960*/  IMAD.SHL.U32 R105, R20, 0x1000, RZ ;  /* 0x0000100014697824 */ /* 0x000fe200078e00ff */
[--C-:B------:R-:W-:Y:S01]  /*0970*/  LOP3.LUT R15, R161, 0x68, R8.reuse, 0xfe, !PT ;  /* 0x00000068a10f7812 */ /* 0x100fe200078efe08 */
[----:B------:R-:W-:Y:S01]  /*0980*/  IMAD.SHL.U32 R107, R21, 0x1000, RZ ;  /* 0x00001000156b7824 */ /* 0x000fe200078e00ff */
[--C-:B------:R-:W-:Y:S01]  /*0990*/  LOP3.LUT R16, R161, 0x70, R8.reuse, 0xfe, !PT ;  /* 0x00000070a1107812 */ /* 0x100fe200078efe08 */
[----:B------:R-:W-:Y:S01]  /*09a0*/  IMAD.HI R30, R14, 0x66666667, RZ ;  /* 0x666666670e1e7827 */ /* 0x000fe200078e02ff */
[----:B------:R-:W-:-:S02]  /*09b0*/  LOP3.LUT R162, R162, 0x38, R8, 0xfe, !PT ;  /* 0x00000038a2a27812 */ /* 0x000fc400078efe08 */
[----:B------:R-:W-:Y:S01]  /*09c0*/  LOP3.LUT R8, R161, 0x78, R8, 0xfe, !PT ;  /* 0x00000078a1087812 */ /* 0x000fe200078efe08 */
[----:B------:R-:W-:Y:S01]  /*09d0*/  IMAD.HI R33, R16, 0x66666667, RZ ;  /* 0x6666666710217827 */ /* 0x000fe200078e02ff */
[----:B------:R-:W-:Y:S02]  /*09e0*/  SHF.R.U32.HI R28, RZ, 0x1f, R27 ;  /* 0x0000001fff1c7819 */ /* 0x000fe4000001161b */
[----:B------:R-:W-:Y:S01]  /*09f0*/  SHF.R.S32.HI R0, RZ, 0x19, R38 ;  /* 0x00000019ff007819 */ /* 0x000fe20000011426 */
[----:B------:R-:W-:Y:S01]  /*0a00*/  IMAD.HI R35, R8, 0x66666667, RZ ;  /* 0x6666666708237827 */ /* 0x000fe200078e02ff */
[----:B------:R-:W-:Y:S02]  /*0a10*/  LEA.HI R27, R27, R28, RZ, 0x14 ;  /* 0x0000001c1b1b7211 */ /* 0x000fe400078fa0ff */
[----:B------:R-:W-:Y:S01]  /*0a20*/  SHF.R.U32.HI R34, RZ, 0x1f, R33 ;  /* 0x0000001fff227819 */ /* 0x000fe20000011621 */
[----:B------:R-:W-:Y:S01]  /*0a30*/  IMAD.HI R28, R13, 0x66666667, RZ ;  /* 0x666666670d1c7827 */ /* 0x000fe200078e02ff */
[----:B------:R-:W-:-:S02]  /*0a40*/  SHF.R.U32.HI R36, RZ, 0x1f, R35 ;  /* 0x0000001fff247819 */ /* 0x000fc40000011623 */
[----:B------:R-:W-:Y:S01]  /*0a50*/  LEA.HI R33, R33, R34, RZ, 0x14 ;  /* 0x0000002221217211 */ /* 0x000fe200078fa0ff */
[----:B------:R-:W-:Y:S01]  /*0a60*/  IMAD.HI R31, R15, 0x66666667, RZ ;  /* 0x666666670f1f7827 */ /* 0x000fe200078e02ff */
[----:B------:R-:W-:Y:S02]  /*0a70*/  LEA.HI R35, R35, R36, RZ, 0x14 ;  /* 0x0000002423237211 */ /* 0x000fe400078fa0ff */
[----:B------:R-:W-:Y:S01]  /*0a80*/  SHF.R.U32.HI R29, RZ, 0x1f, R28 ;  /* 0x0000001fff1d7819 */ /* 0x000fe2000001161c */
[----:B------:R-:W-:Y:S01]  /*0a90*/  IMAD R33, R33, -0x2800, R16 ;  /* 0xffffd80021217824 */ /* 0x000fe200078e0210 */
[----:B------:R-:W-:Y:S01]  /*0aa0*/  SHF.R.U32.HI R32, RZ, 0x1f, R31 ;  /* 0x0000001fff207819 */ /* 0x000fe2000001161f */
[----:B------:R-:W-:Y:S01]  /*0ab0*/  IMAD R35, R35, -0x2800, R8 ;  /* 0xffffd80023237824 */ /* 0x000fe200078e0208 */
[----:B------:R-:W-:Y:S01]  /*0ac0*/  LEA.HI R28, R28, R29, RZ, 0x14 ;  /* 0x0000001d1c1c7211 */ /* 0x000fe200078fa0ff */
[----:B------:R-:W-:Y:S01]  /*0ad0*/  IMAD.WIDE.U32 R36, R82, 0x2, RZ ;  /* 0x0000000252247825 */ /* 0x000fe200078e00ff */
[----:B------:R-:W-:-:S02]  /*0ae0*/  SHF.R.U32.HI R29, RZ, 0x1f, R30 ;  /* 0x0000001fff1d7819 */ /* 0x000fc4000001161e */
[----:B------:R-:W-:Y:S01]  /*0af0*/  LEA.HI R32, R31, R32, RZ, 0x14 ;  /* 0x000000201f207211 */ /* 0x000fe200078fa0ff */
[----:B------:R-:W-:Y:S01]  /*0b00*/  IMAD.SHL.U32 R83, R35, 0x1000, RZ ;  /* 0x0000100023537824 */ /* 0x000fe200078e00ff */
[----:B------:R-:W-:Y:S01]  /*0b10*/  LEA.HI R29, R30, R29, RZ, 0x14 ;  /* 0x0000001d1e1d7211 */ /* 0x000fe200078fa0ff */
[----:B------:R-:W-:Y:S01]  /*0b20*/  IMAD.SHL.U32 R85, R33, 0x1000, RZ ;  /* 0x0000100021557824 */ /* 0x000fe200078e00ff */
[----:B------:R-:W-:Y:S01]  /*0b30*/  SGXT R0, R0, 0x1 ;  /* 0x000000010000781a */ /* 0x000fe20000000200 */
[----:B------:R-:W-:Y:S01]  /*0b40*/  IMAD R32, R32, -0x2800, R15 ;  /* 0xffffd80020207824 */ /* 0x000fe200078e020f */
[C---:B------:R-:W-:Y:S01]  /*0b50*/  LOP3.LUT R96, R83.reuse, R82, RZ, 0xfc, !PT ;  /* 0x0000005253607212 */ /* 0x040fe200078efcff */
[----:B------:R-:W-:-:S04]  /*0b60*/  IMAD.WIDE R2, R83, 0x2, RZ ;  /* 0x0000000253027825 */ /* 0x000fc800078e02ff */
[----:B------:R-:W-:Y:S01]  /*0b70*/  IMAD R29, R29, -0x2800, R14 ;  /* 0xffffd8001d1d7824 */ /* 0x000fe200078e020e */
[----:B------:R-:W-:Y:S01]  /*0b80*/  LOP3.LUT R43, R2, R36, RZ, 0xfc, !PT ;  /* 0x00000024022b7212 */ /* 0x000fe200078efcff */
[----:B------:R-:W-:Y:S01]  /*0b90*/  IMAD.SHL.U32 R87, R32, 0x1000, RZ ;  /* 0x0000100020577824 */ /* 0x000fe200078e00ff */
[-C--:B------:R-:W-:Y:S01]  /*0ba0*/  LOP3.LUT R159, R3, R37.reuse, RZ, 0xfc, !PT ;  /* 0x00000025039f7212 */ /* 0x080fe200078efcff */
[----:B------:R-:W-:Y:S01]  /*0bb0*/  IMAD R28, R28, -0x2800, R13 ;  /* 0xffffd8001c1c7824 */ /* 0x000fe200078e020d */
[----:B------:R-:W-:Y:S01]  /*0bc0*/  IADD3 R43, P4, R43, c[0x0][0x168], RZ ;  /* 0x00005a002b2b7a10 */ /* 0x000fe20007f9e0ff */
[----:B------:R-:W-:Y:S01]  /*0bd0*/  IMAD.WIDE R4, R85, 0x2, RZ ;  /* 0x0000000255047825 */ /* 0x000fe200078e02ff */
[----:B------:R-:W-:Y:S02]  /*0be0*/  LOP3.LUT R129, R87, R82, RZ, 0xfc, !PT ;  /* 0x0000005257817212 */ /* 0x000fe400078efcff */
[----:B------:R-:W-:Y:S01]  /*0bf0*/  SHF.R.S32.HI R90, RZ, 0x1f, R87 ;  /* 0x0000001fff5a7819 */ /* 0x000fe20000011457 */
[----:B------:R-:W-:Y:S01]  /*0c00*/  IMAD.SHL.U32 R89, R29, 0x1000, RZ ;  /* 0x000010001d597824 */ /* 0x000fe200078e00ff */
[----:B------:R-:W-:Y:S01]  /*0c10*/  LOP3.LUT R48, R4, R36, RZ, 0xfc, !PT ;  /* 0x0000002404307212 */ /* 0x000fe200078efcff */
[----:B------:R-:W-:Y:S01]  /*0c20*/  IMAD.WIDE R2, R87, 0x2, RZ ;  /* 0x0000000257027825 */ /* 0x000fe200078e02ff */
[----:B------:R-:W-:-:S02]  /*0c30*/  LOP3.LUT R157, R5, R37, RZ, 0xfc, !PT ;  /* 0x00000025059d7212 */ /* 0x000fc400078efcff */
[----:B------:R-:W-:Y:S01]  /*0c40*/  LOP3.LUT R131, R89, R82, RZ, 0xfc, !PT ;  /* 0x0000005259837212 */ /* 0x000fe200078efcff */
[----:B------:R-:W-:Y:S01]  /*0c50*/  IMAD R27, R27, -0x2800, R12 ;  /* 0xffffd8001b1b7824 */ /* 0x000fe200078e020c */
[----:B------:R-:W-:Y:S01]  /*0c60*/  LOP3.LUT R42, R2, R36, RZ, 0xfc, !PT ;  /* 0x00000024022a7212 */ /* 0x000fe200078efcff */
[----:B------:R-:W-:Y:S01]  /*0c70*/  IMAD.SHL.U32 R91, R28, 0x1000, RZ ;  /* 0x000010001c5b7824 */ /* 0x000fe200078e00ff */
[-C--:B------:R-:W-:Y:S01]  /*0c80*/  LOP3.LUT R155, R3, R37.reuse, RZ, 0xfc, !PT ;  /* 0x00000025039b7212 */ /* 0x080fe200078efcff */
[----:B------:R-:W-:Y:S01]  /*0c90*/  IMAD.WIDE R4, R89, 0x2, RZ ;  /* 0x0000000259047825 */ /* 0x000fe200078e02ff */
[----:B------:R-:W-:Y:S02]  /*0ca0*/  SHF.R.S32.HI R84, RZ, 0x1f, R89 ;  /* 0x0000001fff547819 */ /* 0x000fe40000011459 */
[----:B------:R-:W-:Y:S01]  /*0cb0*/  LOP3.LUT R92, R91, R82, RZ, 0xfc, !PT ;  /* 0x000000525b5c7212 */ /* 0x000fe200078efcff */
[----:B------:R-:W-:Y:S01]  /*0cc0*/  IMAD.SHL.U32 R93, R27, 0x1000, RZ ;  /* 0x000010001b5d7824 */ /* 0x000fe200078e00ff */
[----:B------:R-:W-:Y:S01]  /*0cd0*/  LOP3.LUT R41, R4, R36, RZ, 0xfc, !PT ;  /* 0x0000002404297212 */ /* 0x000fe200078efcff */
[----:B------:R-:W-:Y:S01]  /*0ce0*/  IMAD.WIDE R2, R91, 0x2, RZ ;  /* 0x000000025b027825 */ /* 0x000fe200078e02ff */
[----:B------:R-:W-:-:S02]  /*0cf0*/  LOP3.LUT R153, R5, R37, RZ, 0xfc, !PT ;  /* 0x0000002505997212 */ /* 0x000fc400078efcff */
[C---:B------:R-:W-:Y:S01]  /*0d00*/  LOP3.LUT R94, R93.reuse, R82, RZ, 0xfc, !PT ;  /* 0x000000525d5e7212 */ /* 0x040fe200078efcff */
[----:B------:R-:W-:Y:S01]  /*0d10*/  IMAD.WIDE R4, R93, 0x2, RZ ;  /* 0x000000025d047825 */ /* 0x000fe200078e02ff */
[-C--:B------:R-:W-:Y:S02]  /*0d20*/  LOP3.LUT R40, R2, R36.reuse, RZ, 0xfc, !PT ;  /* 0x0000002402287212 */ /* 0x080fe400078efcff */
[-C--:B------:R-:W-:Y:S01]  /*0d30*/  LOP3.LUT R151, R3, R37.reuse, RZ, 0xfc, !PT ;  /* 0x0000002503977212 */ /* 0x080fe200078efcff */
[----:B------:R-:W-:Y:S01]  /*0d40*/  IMAD.WIDE R2, R95, 0x2, RZ ;  /* 0x000000025f027825 */ /* 0x000fe200078e02ff */
[-C--:B------:R-:W-:Y:S02]  /*0d50*/  LOP3.LUT R31, R4, R36.reuse, RZ, 0xfc, !PT ;  /* 0x00000024041f7212 */ /* 0x080fe400078efcff */
[----:B------:R-:W-:Y:S01]  /*0d60*/  LOP3.LUT R149, R5, R37, RZ, 0xfc, !PT ;  /* 0x0000002505957212 */ /* 0x000fe200078efcff */
[----:B------:R-:W-:Y:S01]  /*0d70*/  IMAD.WIDE R4, R97, 0x2, RZ ;  /* 0x0000000261047825 */ /* 0x000fe200078e02ff */
[----:B------:R-:W-:-:S02]  /*0d80*/  LOP3.LUT R30, R2, R36, RZ, 0xfc, !PT ;  /* 0x00000024021e7212 */ /* 0x000fc400078efcff */
[-C--:B------:R-:W-:Y:S01]  /*0d90*/  LOP3.LUT R147, R3, R37.reuse, RZ, 0xfc, !PT ;  /* 0x0000002503937212 */ /* 0x080fe200078efcff */
        /* <DEDUP_REMOVED lines=11> */
[----:B------:R-:W-:Y:S01]  /*0e50*/  LOP3.LUT R139, R3, R37, RZ, 0xfc, !PT ;  /* 0x00000025038b7212 */ /* 0x000fe200078efcff */
[----:B------:R-:W-:Y:S01]  /*0e60*/  IMAD.WIDE R2, R107, 0x2, RZ ;  /* 0x000000026b027825 */ /* 0x000fe200078e02ff */
[----:B------:R-:W-:Y:S02]  /*0e70*/  LOP3.LUT R25, R4, R36, RZ, 0xfc, !PT ;  /* 0x0000002404197212 */ /* 0x000fe400078efcff */
[----:B------:R-:W-:Y:S01]  /*0e80*/  LEA.HI R4, R0, R162, RZ, 0x9 ;  /* 0x000000a200047211 */ /* 0x000fe200078f48ff */
[----:B------:R-:W-:Y:S01]  /*0e90*/  IMAD.SHL.U32 R127, R18, 0x1000, RZ ;  /* 0x00001000127f7824 */ /* 0x000fe200078e00ff */
[----:B------:R-:W-:Y:S01]  /*0ea0*/  LOP3.LUT R24, R2, R36, RZ, 0xfc, !PT ;  /* 0x0000002402187212 */ /* 0x000fe200078efcff */
[----:B------:R-:W-:Y:S01]  /*0eb0*/  IMAD.SHL.U32 R125, R19, 0x1000, RZ ;  /* 0x00001000137d7824 */ /* 0x000fe200078e00ff */
[----:B------:R-:W-:Y:S01]  /*0ec0*/  LEA.HI R2, R0, R163, RZ, 0x9 ;  /* 0x000000a300027211 */ /* 0x000fe200078f48ff */
[----:B------:R-:W-:Y:S01]  /*0ed0*/  IMAD.SHL.U32 R123, R17, 0x1000, RZ ;  /* 0x00001000117b7824 */ /* 0x000fe200078e00ff */
[----:B------:R-:W-:Y:S01]  /*0ee0*/  LOP3.LUT R137, R5, R37, RZ, 0xfc, !PT ;  /* 0x0000002505897212 */ /* 0x000fe200078efcff */
[----:B------:R-:W-:Y:S01]  /*0ef0*/  IMAD.SHL.U32 R204, R204, 0x2, RZ ;  /* 0x00000002cccc7824 */ /* 0x000fe200078e00ff */
[----:B------:R-:W-:Y:S01]  /*0f00*/  LOP3.LUT R7, R4, 0xffe00, RZ, 0xc0, !PT ;  /* 0x000ffe0004077812 */ /* 0x000fe200078ec0ff */
[----:B------:R-:W-:Y:S01]  /*0f10*/  IMAD.WIDE R4, R127, 0x2, RZ ;  /* 0x000000027f047825 */ /* 0x000fe200078e02ff */
[----:B------:R-:W-:-:S02]  /*0f20*/  LOP3.LUT R2, R2, 0xffe00, RZ, 0xc0, !PT ;  /* 0x000ffe0002027812 */ /* 0x000fc400078ec0ff */
[-C--:B------:R-:W-:Y:S01]  /*0f30*/  LOP3.LUT R3, R3, R37.reuse, RZ, 0xfc, !PT ;  /* 0x0000002503037212 */ /* 0x080fe200078efcff */
[----:B------:R-:W-:Y:S01]  /*0f40*/  IMAD.IADD R8, R162, 0x1, -R7 ;  /* 0x00000001a2087824 */ /* 0x000fe200078e0a07 */
[----:B------:R-:W-:Y:S01]  /*0f50*/  LOP3.LUT R21, R4, R36, RZ, 0xfc, !PT ;  /* 0x0000002404157212 */ /* 0x000fe200078efcff */
[----:B------:R-:W-:Y:S01]  /*0f60*/  IMAD.IADD R4, R163, 0x1, -R2 ;  /* 0x00000001a3047824 */ /* 0x000fe200078e0a02 */
[----:B------:R-:W-:Y:S01]  /*0f70*/  LEA.HI R2, R0, R164, RZ, 0x9 ;  /* 0x000000a400027211 */ /* 0x000fe200078f48ff */
[----:B------:R-:W-:Y:S01]  /*0f80*/  IMAD.WIDE R6, R125, 0x2, RZ ;  /* 0x000000027d067825 */ /* 0x000fe200078e02ff */
[----:B------:R-:W-:Y:S02]  /*0f90*/  LOP3.LUT R5, R5, R37, RZ, 0xfc, !PT ;  /* 0x0000002505057212 */ /* 0x000fe400078efcff */
[----:B------:R-:W-:Y:S01]  /*0fa0*/  LOP3.LUT R15, R2, 0xffe00, RZ, 0xc0, !PT ;  /* 0x000ffe00020f7812 */ /* 0x000fe200078ec0ff */
[----:B------:R-:W-:Y:S01]  /*0fb0*/  IMAD.SHL.U32 R121, R8, 0x1000, RZ ;  /* 0x0000100008797824 */ /* 0x000fe200078e00ff */
[----:B------:R-:W-:Y:S01]  /*0fc0*/  LOP3.LUT R19, R6, R36, RZ, 0xfc, !PT ;  /* 0x0000002406137212 */ /* 0x000fe200078efcff */
[----:B------:R-:W-:Y:S01]  /*0fd0*/  IMAD.SHL.U32 R119, R4, 0x1000, RZ ;  /* 0x0000100004777824 */ /* 0x000fe200078e00ff */
[----:B------:R-:W-:Y:S01]  /*0fe0*/  LEA.HI R6, R0, R165, RZ, 0x9 ;  /* 0x000000a500067211 */ /* 0x000fe200078f48ff */
[----:B------:R-:W-:Y:S01]  /*0ff0*/  IMAD.WIDE R10, R121, 0x2, RZ ;  /* 0x00000002790a7825 */ /* 0x000fe200078e02ff */
[----:B------:R-:W-:-:S02]  /*1000*/  LOP3.LUT R7, R7, R37, RZ, 0xfc, !PT ;  /* 0x0000002507077212 */ /* 0x000fc400078efcff */
[----:B------:R-:W-:Y:S01]  /*1010*/  IADD3 R160, P6, R43, 0x300, RZ ;  /* 0x000003002ba07810 */ /* 0x000fe20007fde0ff */
[----:B------:R-:W-:Y:S01]  /*1020*/  IMAD.WIDE R12, R119, 0x2, RZ ;  /* 0x00000002770c7825 */ /* 0x000fe200078e02ff */
[----:B------:R-:W-:Y:S02]  /*1030*/  LOP3.LUT R2, R10, R36, RZ, 0xfc, !PT ;  /* 0x000000240a027212 */ /* 0x000fe400078efcff */
[----:B------:R-:W-:Y:S01]  /*1040*/  LEA.HI R10, R0, R166, RZ, 0x9 ;  /* 0x000000a6000a7211 */ /* 0x000fe200078f48ff */
[----:B------:R-:W-:Y:S01]  /*1050*/  IMAD.WIDE R8, R123, 0x2, RZ ;  /* 0x000000027b087825 */ /* 0x000fe200078e02ff */
[-C--:B------:R-:W-:Y:S02]  /*1060*/  LOP3.LUT R4, R12, R36.reuse, RZ, 0xfc, !PT ;  /* 0x000000240c047212 */ /* 0x080fe400078efcff */
[----:B------:R-:W-:Y:S01]  /*1070*/  LOP3.LUT R12, R6, 0xffe00, RZ, 0xc0, !PT ;  /* 0x000ffe00060c7812 */ /* 0x000fe200078ec0ff */
[----:B------:R-:W-:Y:S01]  /*1080*/  IMAD.IADD R15, R164, 0x1, -R15 ;  /* 0x00000001a40f7824 */ /* 0x000fe200078e0a0f */
[----:B------:R-:W-:Y:S01]  /*1090*/  LOP3.LUT R18, R8, R36, RZ, 0xfc, !PT ;  /* 0x0000002408127212 */ /* 0x000fe200078efcff */
[----:B------:R-:W-:Y:S01]  /*10a0*/  IMAD.IADD R177, R82, 0x1, R95 ;  /* 0x0000000152b17824 */ /* 0x000fe200078e025f */
[C---:B------:R-:W-:Y:S01]  /*10b0*/  LEA.HI R6, R0.reuse, R168, RZ, 0x9 ;  /* 0x000000a800067211 */ /* 0x040fe200078f48ff */
[----:B------:R-:W-:Y:S01]  /*10c0*/  IMAD.SHL.U32 R117, R15, 0x1000, RZ ;  /* 0x000010000f757824 */ /* 0x000fe200078e00ff */
[C---:B------:R-:W-:Y:S01]  /*10d0*/  LEA.HI R8, R0.reuse, R167, RZ, 0x9 ;  /* 0x000000a700087211 */ /* 0x040fe200078f48ff */
[----:B------:R-:W-:Y:S01]  /*10e0*/  IMAD.IADD R12, R165, 0x1, -R12 ;  /* 0x00000001a50c7824 */ /* 0x000fe200078e0a0c */
[----:B------:R-:W-:Y:S01]  /*10f0*/  LEA.HI R0, R0, R169, RZ, 0x9 ;  /* 0x000000a900007211 */ /* 0x000fe200078f48ff */
[----:B------:R-:W-:Y:S01]  /*1100*/  IMAD.WIDE R14, R117, 0x2, RZ ;  /* 0x00000002750e7825 */ /* 0x000fe200078e02ff */
[----:B------:R-:W-:-:S02]  /*1110*/  LOP3.LUT R23, R10, 0xffe00, RZ, 0xc0, !PT ;  /* 0x000ffe000a177812 */ /* 0x000fc400078ec0ff */
[----:B------:R-:W-:Y:S01]  /*1120*/  LOP3.LUT R17, R6, 0xffe00, RZ, 0xc0, !PT ;  /* 0x000ffe0006117812 */ /* 0x000fe200078ec0ff */
[----:B------:R-:W-:Y:S01]  /*1130*/  IMAD.SHL.U32 R115, R12, 0x1000, RZ ;  /* 0x000010000c737824 */ /* 0x000fe200078e00ff */
[----:B------:R-:W-:Y:S01]  /*1140*/  LOP3.LUT R10, R8, 0xffe00, RZ, 0xc0, !PT ;  /* 0x000ffe00080a7812 */ /* 0x000fe200078ec0ff */
[----:B------:R-:W-:Y:S01]  /*1150*/  IMAD.IADD R23, R166, 0x1, -R23 ;  /* 0x00000001a6177824 */ /* 0x000fe200078e0a17 */
[----:B------:R-:W-:Y:S01]  /*1160*/  LOP3.LUT R0, R0, 0xffe00, RZ, 0xc0, !PT ;  /* 0x000ffe0000007812 */ /* 0x000fe200078ec0ff */
[----:B------:R-:W-:Y:S01]  /*1170*/  IMAD.IADD R8, R168, 0x1, -R17 ;  /* 0x00000001a8087824 */ /* 0x000fe200078e0a11 */
[----:B------:R-:W-:Y:S01]  /*1180*/  LOP3.LUT R6, R14, R36, RZ, 0xfc, !PT ;  /* 0x000000240e067212 */ /* 0x000fe200078efcff */
[----:B------:R-:W-:Y:S01]  /*1190*/  IMAD.IADD R10, R167, 0x1, -R10 ;  /* 0x00000001a70a7824 */ /* 0x000fe200078e0a0a */
[-C--:B------:R-:W-:Y:S01]  /*11a0*/  LOP3.LUT R9, R9, R37.reuse, RZ, 0xfc, !PT ;  /* 0x0000002509097212 */ /* 0x080fe200078efcff */
[----:B------:R-:W-:Y:S01]  /*11b0*/  IMAD.IADD R0, R169, 0x1, -R0 ;  /* 0x00000001a9007824 */ /* 0x000fe200078e0a00 */
[-C--:B------:R-:W-:Y:S01]  /*11c0*/  LOP3.LUT R11, R11, R37.reuse, RZ, 0xfc, !PT ;  /* 0x000000250b0b7212 */ /* 0x080fe200078efcff */
[----:B------:R-:W-:Y:S01]  /*11d0*/  IMAD.SHL.U32 R113, R23, 0x1000, RZ ;  /* 0x0000100017717824 */ /* 0x000fe200078e00ff */
[-C--:B------:R-:W-:Y:S01]  /*11e0*/  LOP3.LUT R13, R13, R37.reuse, RZ, 0xfc, !PT ;  /* 0x000000250d0d7212 */ /* 0x080fe200078efcff */
[----:B------:R-:W-:Y:S01]  /*11f0*/  IMAD.SHL.U32 R109, R8, 0x1000, RZ ;  /* 0x00001000086d7824 */ /* 0x000fe200078e00ff */
[----:B------:R-:W-:Y:S01]  /*1200*/  LOP3.LUT R15, R15, R37, RZ, 0xfc, !PT ;  /* 0x000000250f0f7212 */ /* 0x000fe200078efcff */
[----:B------:R-:W-:Y:S01]  /*1210*/  IMAD.SHL.U32 R111, R10, 0x1000, RZ ;  /* 0x000010000a6f7824 */ /* 0x000fe200078e00ff */
[----:B------:R-:W-:Y:S01]  /*1220*/  IADD3.X R159, RZ, c[0x0][0x16c], R159, P6, P4 ;  /* 0x00005b00ff9f7a10 */ /* 0x000fe200037e849f */
[----:B------:R-:W-:Y:S01]  /*1230*/  IMAD.SHL.U32 R45, R0, 0x1000, RZ ;  /* 0x00001000002d7824 */ /* 0x000fe200078e00ff */
[----:B------:R-:W-:Y:S01]  /*1240*/  LOP3.LUT R47, R109, R82, RZ, 0xfc, !PT ;  /* 0x000000526d2f7212 */ /* 0x000fe200078efcff */
[----:B------:R-:W-:Y:S01]  /*1250*/  IMAD.WIDE R22, R113, 0x2, RZ ;  /* 0x0000000271167825 */ /* 0x000fe200078e02ff */
[----:B------:R-:W-:-:S02]  /*1260*/  SHF.R.S32.HI R46, RZ, 0x1f, R109 ;  /* 0x0000001fff2e7819 */ /* 0x000fc4000001146d */
[----:B------:R-:W-:Y:S01]  /*1270*/  LOP3.LUT R50, R45, R82, RZ, 0xfc, !PT ;  /* 0x000000522d327212 */ /* 0x000fe200078efcff */
[----:B------:R-:W-:Y:S01]  /*1280*/  IMAD.WIDE R32, R111, 0x2, RZ ;  /* 0x000000026f207825 */ /* 0x000fe200078e02ff */
[-C--:B------:R-:W-:Y:S02]  /*1290*/  LOP3.LUT R10, R22, R36.reuse, RZ, 0xfc, !PT ;  /* 0x00000024160a7212 */ /* 0x080fe400078efcff */
[-C--:B------:R-:W-:Y:S01]  /*12a0*/  LOP3.LUT R20, R23, R37.reuse, RZ, 0xfc, !PT ;  /* 0x0000002517147212 */ /* 0x080fe200078efcff */
[----:B------:R-:W-:Y:S01]  /*12b0*/  IMAD.WIDE R34, R109, 0x2, RZ ;  /* 0x000000026d227825 */ /* 0x000fe200078e02ff */
[----:B------:R-:W-:Y:S02]  /*12c0*/  LOP3.LUT R22, R33, R37, RZ, 0xfc, !PT ;  /* 0x0000002521167212 */ /* 0x000fe400078efcff */
[-C--:B------:R-:W-:Y:S01]  /*12d0*/  LOP3.LUT R12, R32, R36.reuse, RZ, 0xfc, !PT ;  /* 0x00000024200c7212 */ /* 0x080fe200078efcff */
[----:B------:R-:W-:Y:S01]  /*12e0*/  IMAD.WIDE R16, R115, 0x2, RZ ;  /* 0x0000000273107825 */ /* 0x000fe200078e02ff */
[----:B------:R-:W-:-:S02]  /*12f0*/  LOP3.LUT R14, R34, R36, RZ, 0xfc, !PT ;  /* 0x00000024220e7212 */ /* 0x000fc400078efcff */
[--C-:B------:R-:W-:Y:S01]  /*1300*/  SHF.R.S32.HI R33, RZ, 0x1f, R45.reuse ;  /* 0x0000001fff217819 */ /* 0x100fe2000001142d */
[----:B------:R-:W-:Y:S01]  /*1310*/  IMAD.IADD R39, R82, 0x1, R45 ;  /* 0x0000000152277824 */ /* 0x000fe200078e022d */
[C---:B------:R-:W-:Y:S01]  /*1320*/  LEA R34, P0, R50.reuse, c[0x0][0x160], 0x1 ;  /* 0x0000580032227a11 */ /* 0x040fe200078008ff */
[----:B------:R-:W-:Y:S01]  /*1330*/  IMAD.WIDE R44, R45, 0x2, RZ ;  /* 0x000000022d2c7825 */ /* 0x000fe200078e02ff */
[----:B------:R-:W-:Y:S02]  /*1340*/  LEA R32, P1, R47, c[0x0][0x160], 0x1 ;  /* 0x000058002f207a11 */ /* 0x000fe400078208ff */
[-C--:B------:R-:W-:Y:S01]  /*1350*/  LOP3.LUT R23, R35, R37.reuse, RZ, 0xfc, !PT ;  /* 0x0000002523177212 */ /* 0x080fe200078efcff */
[----:B------:R-:W-:Y:S01]  /*1360*/  IMAD.WIDE R38, R39, R86, c[0x0][0x160] ;  /* 0x0000580027267625 */ /* 0x000fe200078e0256 */
[----:B------:R-:W-:Y:S02]  /*1370*/  LEA.HI.X R35, R50, c[0x0][0x164], R33, 0x1, P0 ;  /* 0x0000590032237a11 */ /* 0x000fe400000f0c21 */
[----:B------:R-:W-:Y:S01]  /*1380*/  LEA.HI.X R33, R47, c[0x0][0x164], R46, 0x1, P1 ;  /* 0x000059002f217a11 */ /* 0x000fe200008f0c2e */
[C---:B------:R-:W-:Y:S01]  /*1390*/  IMAD.IADD R109, R82.reuse, 0x1, R109 ;  /* 0x00000001526d7824 */ /* 0x040fe200078e026d */
[-C--:B------:R-:W-:Y:S01]  /*13a0*/  LOP3.LUT R47, R115, R82.reuse, RZ, 0xfc, !PT ;  /* 0x00000052732f7212 */ /* 0x080fe200078efcff */
[----:B------:R1:W-:Y:S01]  /*13b0*/  LDGSTS.E.BYPASS.128 [R204+0x18000], [R38.64] ;  /* 0x1800000026cc7fae */ /* 0x0003e2000b901c4c */
[----:B------:R-:W-:Y:S01]  /*13c0*/  LOP3.LUT R46, R117, R82, RZ, 0xfc, !PT ;  /* 0x00000052752e7212 */ /* 0x000fe200078efcff */
[----:B------:R-:W-:Y:S01]  /*13d0*/  IMAD.IADD R133, R82, 0x1, R101 ;  /* 0x0000000152857824 */ /* 0x000fe200078e0265 */
[-C--:B------:R-:W-:Y:S01]  /*13e0*/  LOP3.LUT R8, R16, R36.reuse, RZ, 0xfc, !PT ;  /* 0x0000002410087212 */ /* 0x080fe200078efcff */
[----:B------:R-:W-:Y:S01]  /*13f0*/  IMAD.IADD R135, R82, 0x1, R99 ;  /* 0x0000000152877824 */ /* 0x000fe200078e0263 */
[----:B------:R-:W-:Y:S01]  /*1400*/  LOP3.LUT R16, R44, R36, RZ, 0xfc, !PT ;  /* 0x000000242c107212 */ /* 0x000fe200078efcff */
[C---:B------:R-:W-:Y:S01]  /*1410*/  IMAD.IADD R175, R82.reuse, 0x1, R97 ;  /* 0x0000000152af7824 */ /* 0x040fe200078e0261 */
[-C--:B------:R-:W-:Y:S01]  /*1420*/  LOP3.LUT R0, R45, R37.reuse, RZ, 0xfc, !PT ;  /* 0x000000252d007212 */ /* 0x080fe200078efcff */
[C---:B------:R-:W-:Y:S01]  /*1430*/  IMAD.IADD R179, R82.reuse, 0x1, R93 ;  /* 0x0000000152b37824 */ /* 0x040fe200078e025d */
[-C--:B------:R-:W-:Y:S01]  /*1440*/  LOP3.LUT R51, R111, R82.reuse, RZ, 0xfc, !PT ;  /* 0x000000526f337212 */ /* 0x080fe200078efcff */
[C---:B------:R-:W-:Y:S01]  /*1450*/  IMAD.IADD R181, R82.reuse, 0x1, R91 ;  /* 0x0000000152b57824 */ /* 0x040fe200078e025b */
[----:B------:R-:W-:Y:S01]  /*1460*/  LOP3.LUT R50, R113, R82, RZ, 0xfc, !PT ;  /* 0x0000005271327212 */ /* 0x000fe200078efcff */
[C---:B------:R-:W-:Y:S01]  /*1470*/  IMAD.IADD R89, R82.reuse, 0x1, R89 ;  /* 0x0000000152597824 */ /* 0x040fe200078e0259 */
[--C-:B------:R-:W-:Y:S01]  /*1480*/  SHF.R.S32.HI R44, RZ, 0x1f, R115.reuse ;  /* 0x0000001fff2c7819 */ /* 0x100fe20000011473 */
[C---:B------:R-:W-:Y:S01]  /*1490*/  IMAD.IADD R115, R82.reuse, 0x1, R115 ;  /* 0x0000000152737824 */ /* 0x040fe200078e0273 */
[--C-:B------:R-:W-:Y:S01]  /*14a0*/  SHF.R.S32.HI R45, RZ, 0x1f, R117.reuse ;  /* 0x0000001fff2d7819 */ /* 0x100fe20000011475 */
[C---:B------:R-:W-:Y:S01]  /*14b0*/  IMAD.IADD R117, R82.reuse, 0x1, R117 ;  /* 0x0000000152757824 */ /* 0x040fe200078e0275 */
[----:B------:R-:W-:Y:S01]  /*14c0*/  LEA R76, P2, R47, c[0x0][0x160], 0x1 ;  /* 0x000058002f4c7a11 */ /* 0x000fe200078408ff */
[----:B------:R-:W-:Y:S01]  /*14d0*/  IMAD.IADD R87, R82, 0x1, R87 ;  /* 0x0000000152577824 */ /* 0x000fe200078e0257 */
[----:B------:R-:W-:Y:S01]  /*14e0*/  LEA R74, P3, R46, c[0x0][0x160], 0x1 ;  /* 0x000058002e4a7a11 */ /* 0x000fe200078608ff */
[C---:B------:R-:W-:Y:S01]  /*14f0*/  IMAD.IADD R183, R82.reuse, 0x1, R85 ;  /* 0x0000000152b77824 */ /* 0x040fe200078e0255 */
[----:B------:R-:W-:Y:S01]  /*1500*/  LOP3.LUT R17, R17, R37, RZ, 0xfc, !PT ;  /* 0x0000002511117212 */ /* 0x000fe200078efcff */
[C---:B------:R-:W-:Y:S01]  /*1510*/  IMAD.IADD R185, R82.reuse, 0x1, R83 ;  /* 0x0000000152b97824 */ /* 0x040fe200078e0253 */
[--C-:B------:R-:W-:Y:S01]  /*1520*/  SHF.R.S32.HI R36, RZ, 0x1f, R111.reuse ;  /* 0x0000001fff247819 */ /* 0x100fe2000001146f */
[C---:B------:R-:W-:Y:S01]  /*1530*/  IMAD.IADD R111, R82.reuse, 0x1, R111 ;  /* 0x00000001526f7824 */ /* 0x040fe200078e026f */
[--C-:B------:R-:W-:Y:S01]  /*1540*/  SHF.R.S32.HI R37, RZ, 0x1f, R113.reuse ;  /* 0x0000001fff257819 */ /* 0x100fe20000011471 */
[----:B------:R-:W-:Y:S01]  /*1550*/  IMAD.IADD R113, R82, 0x1, R113 ;  /* 0x0000000152717824 */ /* 0x000fe200078e0271 */
[----:B------:R-:W-:-:S02]  /*1560*/  LEA R80, P0, R51, c[0x0][0x160], 0x1 ;  /* 0x0000580033507a11 */ /* 0x000fc400078008ff */
[----:B------:R-:W-:Y:S02]  /*1570*/  LEA R78, P1, R50, c[0x0][0x160], 0x1 ;  /* 0x00005800324e7a11 */ /* 0x000fe400078208ff */
[----:B------:R-:W-:Y:S02]  /*1580*/  LEA.HI.X R77, R47, c[0x0][0x164], R44, 0x1, P2 ;  /* 0x000059002f4d7a11 */ /* 0x000fe400010f0c2c */
[----:B------:R-:W-:Y:S02]  /*1590*/  LEA.HI.X R75, R46, c[0x0][0x164], R45, 0x1, P3 ;  /* 0x000059002e4b7a11 */ /* 0x000fe400018f0c2d */
[-C--:B------:R-:W-:Y:S02]  /*15a0*/  LOP3.LUT R47, R119, R82.reuse, RZ, 0xfc, !PT ;  /* 0x00000052772f7212 */ /* 0x080fe400078efcff */
[-C--:B------:R-:W-:Y:S02]  /*15b0*/  LOP3.LUT R46, R121, R82.reuse, RZ, 0xfc, !PT ;  /* 0x00000052792e7212 */ /* 0x080fe400078efcff */
[----:B------:R-:W-:-:S02]  /*15c0*/  LOP3.LUT R44, R125, R82, RZ, 0xfc, !PT ;  /* 0x000000527d2c7212 */ /* 0x000fc400078efcff */
[----:B------:R-:W-:Y:S02]  /*15d0*/  LOP3.LUT R45, R123, R82, RZ, 0xfc, !PT ;  /* 0x000000527b2d7212 */ /* 0x000fe400078efcff */
[----:B------:R-:W-:Y:S02]  /*15e0*/  LEA.HI.X R81, R51, c[0x0][0x164], R36, 0x1, P0 ;  /* 0x0000590033517a11 */ /* 0x000fe400000f0c24 */
[----:B------:R-:W-:Y:S02]  /*15f0*/  LEA.HI.X R79, R50, c[0x0][0x164], R37, 0x1, P1 ;  /* 0x00005900324f7a11 */ /* 0x000fe400008f0c25 */
[--C-:B------:R-:W-:Y:S01]  /*1600*/  SHF.R.S32.HI R36, RZ, 0x1f, R119.reuse ;  /* 0x0000001fff247819 */ /* 0x100fe20000011477 */
[C---:B------:R-:W-:Y:S01]  /*1610*/  IMAD.IADD R119, R82.reuse, 0x1, R119 ;  /* 0x0000000152777824 */ /* 0x040fe200078e0277 */
[--C-:B------:R-:W-:Y:S01]  /*1620*/  SHF.R.S32.HI R37, RZ, 0x1f, R121.reuse ;  /* 0x0000001fff257819 */ /* 0x100fe20000011479 */
[C---:B------:R-:W-:Y:S01]  /*1630*/  IMAD.IADD R121, R82.reuse, 0x1, R121 ;  /* 0x0000000152797824 */ /* 0x040fe200078e0279 */
[--C-:B-1----:R-:W-:Y:S01]  /*1640*/  SHF.R.S32.HI R39, RZ, 0x1f, R125.reuse ;  /* 0x0000001fff277819 */ /* 0x102fe2000001147d */
[----:B------:R-:W-:Y:S01]  /*1650*/  IMAD.IADD R125, R82, 0x1, R125 ;  /* 0x00000001527d7824 */ /* 0x000fe200078e027d */
[----:B------:R-:W-:-:S02]  /*1660*/  LEA R72, P0, R47, c[0x0][0x160], 0x1 ;  /* 0x000058002f487a11 */ /* 0x000fc400078008ff */
[----:B------:R-:W-:Y:S02]  /*1670*/  LEA R70, P1, R46, c[0x0][0x160], 0x1 ;  /* 0x000058002e467a11 */ /* 0x000fe400078208ff */
[----:B------:R-:W-:Y:S02]  /*1680*/  LEA R66, P3, R44, c[0x0][0x168], 0x1 ;  /* 0x00005a002c427a11 */ /* 0x000fe400078608ff */
[--C-:B------:R-:W-:Y:S01]  /*1690*/  SHF.R.S32.HI R38, RZ, 0x1f, R123.reuse ;  /* 0x0000001fff267819 */ /* 0x100fe2000001147b */
[----:B------:R-:W-:Y:S01]  /*16a0*/  IMAD.IADD R123, R82, 0x1, R123 ;  /* 0x00000001527b7824 */ /* 0x000fe200078e027b */
[----:B------:R-:W-:Y:S02]  /*16b0*/  LEA R68, P2, R45, c[0x0][0x168], 0x1 ;  /* 0x00005a002d447a11 */ /* 0x000fe400078408ff */
[----:B------:R-:W-:Y:S02]  /*16c0*/  LEA.HI.X R73, R47, c[0x0][0x164], R36, 0x1, P0 ;  /* 0x000059002f497a11 */ /* 0x000fe400000f0c24 */
[----:B------:R-:W-:-:S02]  /*16d0*/  LEA.HI.X R71, R46, c[0x0][0x164], R37, 0x1, P1 ;  /* 0x000059002e477a11 */ /* 0x000fc400008f0c25 */
[----:B------:R-:W-:Y:S02]  /*16e0*/  LEA.HI.X R67, R44, c[0x0][0x16c], R39, 0x1, P3 ;  /* 0x00005b002c437a11 */ /* 0x000fe400018f0c27 */
[----:B------:R-:W-:Y:S02]  /*16f0*/  LEA.HI.X R69, R45, c[0x0][0x16c], R38, 0x1, P2 ;  /* 0x00005b002d457a11 */ /* 0x000fe400010f0c26 */
[-C--:B------:R-:W-:Y:S02]  /*1700*/  LOP3.LUT R47, R127, R82.reuse, RZ, 0xfc, !PT ;  /* 0x000000527f2f7212 */ /* 0x080fe400078efcff */
[-C--:B------:R-:W-:Y:S02]  /*1710*/  LOP3.LUT R46, R107, R82.reuse, RZ, 0xfc, !PT ;  /* 0x000000526b2e7212 */ /* 0x080fe400078efcff */
[-C--:B------:R-:W-:Y:S02]  /*1720*/  LOP3.LUT R44, R103, R82.reuse, RZ, 0xfc, !PT ;  /* 0x00000052672c7212 */ /* 0x080fe400078efcff */
[----:B------:R-:W-:-:S02]  /*1730*/  LOP3.LUT R45, R105, R82, RZ, 0xfc, !PT ;  /* 0x00000052692d7212 */ /* 0x000fc400078efcff */
[--C-:B------:R-:W-:Y:S01]  /*1740*/  SHF.R.S32.HI R36, RZ, 0x1f, R127.reuse ;  /* 0x0000001fff247819 */ /* 0x100fe2000001147f */
[C---:B------:R-:W-:Y:S01]  /*1750*/  IMAD.IADD R127, R82.reuse, 0x1, R127 ;  /* 0x00000001527f7824 */ /* 0x040fe200078e027f */
[--C-:B------:R-:W-:Y:S01]  /*1760*/  SHF.R.S32.HI R37, RZ, 0x1f, R107.reuse ;  /* 0x0000001fff257819 */ /* 0x100fe2000001146b */
[----:B------:R-:W-:Y:S01]  /*1770*/  IMAD.IADD R107, R82, 0x1, R107 ;  /* 0x00000001526b7824 */ /* 0x000fe200078e026b */
[----:B------:R-:W-:Y:S02]  /*1780*/  SHF.R.S32.HI R39, RZ, 0x1f, R103 ;  /* 0x0000001fff277819 */ /* 0x000fe40000011467 */
[----:B------:R-:W-:Y:S02]  /*1790*/  LEA R64, P0, R47, c[0x0][0x168], 0x1 ;  /* 0x00005a002f407a11 */ /* 0x000fe400078008ff */
[----:B------:R-:W-:Y:S02]  /*17a0*/  LEA R62, P1, R46, c[0x0][0x168], 0x1 ;  /* 0x00005a002e3e7a11 */ /* 0x000fe400078208ff */
[----:B------:R-:W-:-:S02]  /*17b0*/  LEA R58, P3, R44, c[0x0][0x168], 0x1 ;  /* 0x00005a002c3a7a11 */ /* 0x000fc400078608ff */
[----:B------:R-:W-:Y:S02]  /*17c0*/  SHF.R.S32.HI R38, RZ, 0x1f, R105 ;  /* 0x0000001fff267819 */ /* 0x000fe40000011469 */
[----:B------:R-:W-:Y:S02]  /*17d0*/  LEA R60, P2, R45, c[0x0][0x168], 0x1 ;  /* 0x00005a002d3c7a11 */ /* 0x000fe400078408ff */
[----:B------:R-:W-:Y:S02]  /*17e0*/  LEA.HI.X R65, R47, c[0x0][0x16c], R36, 0x1, P0 ;  /* 0x00005b002f417a11 */ /* 0x000fe400000f0c24 */
[----:B------:R-:W-:Y:S02]  /*17f0*/  LEA.HI.X R63, R46, c[0x0][0x16c], R37, 0x1, P1 ;  /* 0x00005b002e3f7a11 */ /* 0x000fe400008f0c25 */
[----:B------:R-:W-:Y:S02]  /*1800*/  LEA.HI.X R59, R44, c[0x0][0x16c], R39, 0x1, P3 ;  /* 0x00005b002c3b7a11 */ /* 0x000fe400018f0c27 */
[----:B------:R-:W-:-:S02]  /*1810*/  LEA.HI.X R61, R45, c[0x0][0x16c], R38, 0x1, P2 ;  /* 0x00005b002d3d7a11 */ /* 0x000fc400010f0c26 */
[-C--:B------:R-:W-:Y:S02]  /*1820*/  LOP3.LUT R47, R101, R82.reuse, RZ, 0xfc, !PT ;  /* 0x00000052652f7212 */ /* 0x080fe400078efcff */
[-C--:B------:R-:W-:Y:S02]  /*1830*/  LOP3.LUT R46, R99, R82.reuse, RZ, 0xfc, !PT ;  /* 0x00000052632e7212 */ /* 0x080fe400078efcff */
[-C--:B------:R-:W-:Y:S02]  /*1840*/  LOP3.LUT R44, R95, R82.reuse, RZ, 0xfc, !PT ;  /* 0x000000525f2c7212 */ /* 0x080fe400078efcff */
[----:B------:R-:W-:Y:S02]  /*1850*/  LOP3.LUT R45, R97, R82, RZ, 0xfc, !PT ;  /* 0x00000052612d7212 */ /* 0x000fe400078efcff */
[----:B------:R-:W-:Y:S01]  /*1860*/  SHF.R.S32.HI R36, RZ, 0x1f, R101 ;  /* 0x0000001fff247819 */ /* 0x000fe20000011465 */
[----:B------:R-:W-:Y:S01]  /*1870*/  IMAD.WIDE R100, R119, R86, c[0x0][0x160] ;  /* 0x0000580077647625 */ /* 0x000fe200078e0256 */
[----:B------:R-:W-:-:S02]  /*1880*/  SHF.R.S32.HI R37, RZ, 0x1f, R99 ;  /* 0x0000001fff257819 */ /* 0x000fc40000011463 */
[----:B------:R-:W-:Y:S01]  /*1890*/  SHF.R.S32.HI R39, RZ, 0x1f, R95 ;  /* 0x0000001fff277819 */ /* 0x000fe2000001145f */
[----:B------:R-:W-:Y:S01]  /*18a0*/  IMAD.WIDE R98, R117, R86, c[0x0][0x160] ;  /* 0x0000580075627625 */ /* 0x000fe200078e0256 */
[----:B------:R-:W-:Y:S02]  /*18b0*/  LEA R56, P0, R47, c[0x0][0x168], 0x1 ;  /* 0x00005a002f387a11 */ /* 0x000fe400078008ff */
[----:B------:R-:W-:Y:S02]  /*18c0*/  LEA R54, P1, R46, c[0x0][0x168], 0x1 ;  /* 0x00005a002e367a11 */ /* 0x000fe400078208ff */
[----:B------:R-:W-:Y:S02]  /*18d0*/  LEA R50, P3, R44, c[0x0][0x168], 0x1 ;  /* 0x00005a002c327a11 */ /* 0x000fe400078608ff */
[----:B------:R-:W-:Y:S02]  /*18e0*/  SHF.R.S32.HI R38, RZ, 0x1f, R97 ;  /* 0x0000001fff267819 */ /* 0x000fe40000011461 */
[----:B------:R-:W-:-:S02]  /*18f0*/  LEA R52, P2, R45, c[0x0][0x168], 0x1 ;  /* 0x00005a002d347a11 */ /* 0x000fc400078408ff */
[----:B------:R-:W-:Y:S02]  /*1900*/  LEA.HI.X R57, R47, c[0x0][0x16c], R36, 0x1, P0 ;  /* 0x00005b002f397a11 */ /* 0x000fe400000f0c24 */
[----:B------:R-:W-:Y:S02]  /*1910*/  LEA.HI.X R55, R46, c[0x0][0x16c], R37, 0x1, P1 ;  /* 0x00005b002e377a11 */ /* 0x000fe400008f0c25 */
[----:B------:R-:W-:Y:S02]  /*1920*/  LEA.HI.X R51, R44, c[0x0][0x16c], R39, 0x1, P3 ;  /* 0x00005b002c337a11 */ /* 0x000fe400018f0c27 */
[----:B------:R-:W-:Y:S02]  /*1930*/  LEA.HI.X R53, R45, c[0x0][0x16c], R38, 0x1, P2 ;  /* 0x00005b002d357a11 */ /* 0x000fe400010f0c26 */
[----:B------:R-:W-:Y:S02]  /*1940*/  SHF.R.S32.HI R37, RZ, 0x1f, R93 ;  /* 0x0000001fff257819 */ /* 0x000fe4000001145d */
[----:B------:R-:W-:-:S02]  /*1950*/  SHF.R.S32.HI R39, RZ, 0x1f, R91 ;  /* 0x0000001fff277819 */ /* 0x000fc4000001145b */
[----:B------:R-:W-:Y:S02]  /*1960*/  LEA R46, P0, R94, c[0x0][0x168], 0x1 ;  /* 0x00005a005e2e7a11 */ /* 0x000fe400078008ff */
[----:B------:R-:W-:Y:S02]  /*1970*/  LEA R44, P1, R92, c[0x0][0x168], 0x1 ;  /* 0x00005a005c2c7a11 */ /* 0x000fe400078208ff */
[----:B------:R-:W-:Y:S02]  /*1980*/  LEA R36, P2, R131, c[0x0][0x168], 0x1 ;  /* 0x00005a0083247a11 */ /* 0x000fe400078408ff */
[----:B------:R-:W-:Y:S02]  /*1990*/  LEA R38, P3, R129, c[0x0][0x168], 0x1 ;  /* 0x00005a0081267a11 */ /* 0x000fe400078608ff */
[----:B------:R-:W-:Y:S02]  /*19a0*/  LOP3.LUT R95, R85, R82, RZ, 0xfc, !PT ;  /* 0x00000052555f7212 */ /* 0x000fe400078efcff */
[----:B------:R-:W-:-:S02]  /*19b0*/  LEA.HI.X R47, R94, c[0x0][0x16c], R37, 0x1, P0 ;  /* 0x00005b005e2f7a11 */ /* 0x000fc400000f0c25 */
[----:B------:R-:W-:Y:S01]  /*19c0*/  LEA.HI.X R45, R92, c[0x0][0x16c], R39, 0x1, P1 ;  /* 0x00005b005c2d7a11 */ /* 0x000fe200008f0c27 */
[-C--:B------:R-:W-:Y:S01]  /*19d0*/  IMAD.WIDE R92, R111, R86.reuse, c[0x0][0x160] ;  /* 0x000058006f5c7625 */ /* 0x080fe200078e0256 */
[----:B------:R-:W-:Y:S02]  /*19e0*/  LEA.HI.X R37, R131, c[0x0][0x16c], R84, 0x1, P2 ;  /* 0x00005b0083257a11 */ /* 0x000fe400010f0c54 */
[----:B------:R-:W-:Y:S01]  /*19f0*/  LEA.HI.X R39, R129, c[0x0][0x16c], R90, 0x1, P3 ;  /* 0x00005b0081277a11 */ /* 0x000fe200018f0c5a */
[C---:B------:R-:W-:Y:S01]  /*1a00*/  IMAD.IADD R129, R82.reuse, 0x1, R105 ;  /* 0x0000000152817824 */ /* 0x040fe200078e0269 */
[----:B------:R-:W-:Y:S01]  /*1a10*/  SHF.R.S32.HI R94, RZ, 0x1f, R85 ;  /* 0x0000001fff5e7819 */ /* 0x000fe20000011455 */
[----:B------:R-:W-:Y:S01]  /*1a20*/  IMAD.IADD R131, R82, 0x1, R103 ;  /* 0x0000000152837824 */ /* 0x000fe200078e0267 */
[----:B------:R-:W-:Y:S01]  /*1a30*/  LEA R82, P0, R95, c[0x0][0x168], 0x1 ;  /* 0x00005a005f527a11 */ /* 0x000fe200078008ff */
[----:B------:R-:W-:Y:S01]  /*1a40*/  IMAD.WIDE R90, R109, R86, c[0x0][0x160] ;  /* 0x000058006d5a7625 */ /* 0x000fe200078e0256 */
[----:B------:R-:W-:-:S02]  /*1a50*/  SHF.R.S32.HI R85, RZ, 0x1f, R83 ;  /* 0x0000001fff557819 */ /* 0x000fc40000011453 */
[C---:B------:R-:W-:Y:S01]  /*1a60*/  LEA R84, P1, R96.reuse, c[0x0][0x168], 0x1 ;  /* 0x00005a0060547a11 */ /* 0x040fe200078208ff */
[-C--:B------:R-:W-:Y:S01]  /*1a70*/  IMAD.WIDE R102, R121, R86.reuse, c[0x0][0x160] ;  /* 0x0000580079667625 */ /* 0x080fe200078e0256 */
[----:B------:R-:W-:Y:S01]  /*1a80*/  LEA.HI.X R83, R95, c[0x0][0x16c], R94, 0x1, P0 ;  /* 0x00005b005f537a11 */ /* 0x000fe200000f0c5e */
[----:B------:R1:W-:Y:S01]  /*1a90*/  LDGSTS.E.BYPASS.128 [R204+0x18800], [R90.64] ;  /* 0x188000005acc7fae */ /* 0x0003e2000b901c4c */
[----:B------:R-:W-:Y:S01]  /*1aa0*/  LEA.HI.X R85, R96, c[0x0][0x16c], R85, 0x1, P1 ;  /* 0x00005b0060557a11 */ /* 0x000fe200008f0c55 */
[-C--:B------:R-:W-:Y:S01]  /*1ab0*/  IMAD.WIDE R94, R113, R86.reuse, c[0x0][0x160] ;  /* 0x00005800715e7625 */ /* 0x080fe200078e0256 */
[----:B------:R-:W-:Y:S01]  /*1ac0*/  IADD3 R48, P0, R48, c[0x0][0x168], RZ ;  /* 0x00005a0030307a10 */ /* 0x000fe20007f1e0ff */
[----:B------:R2:W-:Y:S01]  /*1ad0*/  LDGSTS.E.BYPASS.128 [R204+0x19000], [R92.64] ;  /* 0x190000005ccc7fae */ /* 0x0005e2000b901c4c */
[----:B------:R-:W-:Y:S01]  /*1ae0*/  IADD3 R42, P2, R42, c[0x0][0x168], RZ ;  /* 0x00005a002a2a7a10 */ /* 0x000fe20007f5e0ff */
[-C--:B------:R-:W-:Y:S01]  /*1af0*/  IMAD.WIDE R96, R115, R86.reuse, c[0x0][0x160] ;  /* 0x0000580073607625 */ /* 0x080fe200078e0256 */
[----:B------:R-:W-:Y:S01]  /*1b00*/  IADD3 R158, P5, R48, 0x300, RZ ;  /* 0x00000300309e7810 */ /* 0x000fe20007fbe0ff */
[----:B------:R3:W-:Y:S01]  /*1b10*/  LDGSTS.E.BYPASS.128 [R204+0x19800], [R94.64] ;  /* 0x198000005ecc7fae */ /* 0x0007e2000b901c4c */
[----:B------:R-:W-:Y:S01]  /*1b20*/  IADD3 R41, P1, R41, c[0x0][0x168], RZ ;  /* 0x00005a0029297a10 */ /* 0x000fe20007f3e0ff */
[-C--:B------:R-:W-:Y:S01]  /*1b30*/  IMAD.WIDE R104, R123, R86.reuse, c[0x0][0x168] ;  /* 0x00005a007b687625 */ /* 0x080fe200078e0256 */
[----:B------:R-:W-:Y:S01]  /*1b40*/  IADD3 R156, P6, R42, 0x300, RZ ;  /* 0x000003002a9c7810 */ /* 0x000fe20007fde0ff */
[----:B------:R4:W-:Y:S01]  /*1b50*/  LDGSTS.E.BYPASS.128 [R204+0x1a000], [R96.64] ;  /* 0x1a00000060cc7fae */ /* 0x0009e2000b901c4c */
[----:B------:R-:W-:Y:S01]  /*1b60*/  IADD3 R40, P3, R40, c[0x0][0x168], RZ ;  /* 0x00005a0028287a10 */ /* 0x000fe20007f7e0ff */
[-C--:B-1----:R-:W-:Y:S01]  /*1b70*/  IMAD.WIDE R90, R125, R86.reuse, c[0x0][0x168] ;  /* 0x00005a007d5a7625 */ /* 0x082fe200078e0256 */
[----:B------:R-:W-:Y:S01]  /*1b80*/  IADD3.X R157, RZ, c[0x0][0x16c], R157, P5, P0 ;  /* 0x00005b00ff9d7a10 */ /* 0x000fe20002fe049d */
[----:B------:R1:W-:Y:S01]  /*1b90*/  LDGSTS.E.BYPASS.128 [R204+0x1a800], [R98.64] ;  /* 0x1a80000062cc7fae */ /* 0x0003e2000b901c4c */
[----:B------:R-:W-:Y:S01]  /*1ba0*/  IADD3 R154, P5, R41, 0x300, RZ ;  /* 0x00000300299a7810 */ /* 0x000fe20007fbe0ff */
[-C--:B--2---:R-:W-:Y:S01]  /*1bb0*/  IMAD.WIDE R92, R127, R86.reuse, c[0x0][0x168] ;  /* 0x00005a007f5c7625 */ /* 0x084fe200078e0256 */
[----:B------:R-:W-:Y:S01]  /*1bc0*/  IADD3 R31, P4, R31, c[0x0][0x168], RZ ;  /* 0x00005a001f1f7a10 */ /* 0x000fe20007f9e0ff */
[----:B------:R2:W-:Y:S01]  /*1bd0*/  LDGSTS.E.BYPASS.128 [R204+0x1b000], [R100.64] ;  /* 0x1b00000064cc7fae */ /* 0x0005e2000b901c4c */
[----:B------:R-:W-:Y:S01]  /*1be0*/  IADD3.X R155, RZ, c[0x0][0x16c], R155, P6, P2 ;  /* 0x00005b00ff9b7a10 */ /* 0x000fe200037e449b */
[-C--:B---3--:R-:W-:Y:S01]  /*1bf0*/  IMAD.WIDE R94, R107, R86.reuse, c[0x0][0x168] ;  /* 0x00005a006b5e7625 */ /* 0x088fe200078e0256 */
[----:B------:R-:W-:Y:S01]  /*1c00*/  IADD3 R152, P6, R40, 0x300, RZ ;  /* 0x0000030028987810 */ /* 0x000fe20007fde0ff */
[----:B------:R3:W-:Y:S01]  /*1c10*/  LDGSTS.E.BYPASS.128 [R204+0x1b800], [R102.64] ;  /* 0x1b80000066cc7fae */ /* 0x0007e2000b901c4c */
[----:B------:R-:W-:Y:S01]  /*1c20*/  IADD3 R30, P0, R30, c[0x0][0x168], RZ ;  /* 0x00005a001e1e7a10 */ /* 0x000fe20007f1e0ff */
[-C--:B------:R-:W-:Y:S01]  /*1c30*/  IMAD.WIDE R106, R129, R86.reuse, c[0x0][0x168] ;  /* 0x00005a00816a7625 */ /* 0x080fe200078e0256 */
[----:B------:R-:W-:Y:S01]  /*1c40*/  IADD3.X R153, RZ, c[0x0][0x16c], R153, P5, P1 ;  /* 0x00005b00ff997a10 */ /* 0x000fe20002fe2499 */
[----:B------:R-:W0:Y:S01]  /*1c50*/  LDGDEPBAR ;  /* 0x00000000000079af */ /* 0x000e220000000000 */
[----:B------:R-:W-:Y:S01]  /*1c60*/  IADD3 R150, P5, R31, 0x300, RZ ;  /* 0x000003001f967810 */ /* 0x000fe20007fbe0ff */
[-C--:B----4-:R-:W-:Y:S01]  /*1c70*/  IMAD.WIDE R96, R131, R86.reuse, c[0x0][0x168] ;  /* 0x00005a0083607625 */ /* 0x090fe200078e0256 */
[----:B------:R-:W-:Y:S01]  /*1c80*/  IADD3 R29, P2, R29, c[0x0][0x168], RZ ;  /* 0x00005a001d1d7a10 */ /* 0x000fe20007f5e0ff */
[----:B------:R4:W-:Y:S01]  /*1c90*/  LDGSTS.E.BYPASS.128 [R204], [R104.64] ;  /* 0x0000000068cc7fae */ /* 0x0009e2000b901c4c */
[----:B------:R-:W-:Y:S01]  /*1ca0*/  IADD3.X R151, RZ, c[0x0][0x16c], R151, P6, P3 ;  /* 0x00005b00ff977a10 */ /* 0x000fe200037e6497 */
[-C--:B-1----:R-:W-:Y:S01]  /*1cb0*/  IMAD.WIDE R98, R133, R86.reuse, c[0x0][0x168] ;  /* 0x00005a0085627625 */ /* 0x082fe200078e0256 */
[----:B------:R-:W-:Y:S01]  /*1cc0*/  IADD3 R148, P6, R30, 0x300, RZ ;  /* 0x000003001e947810 */ /* 0x000fe20007fde0ff */
[----:B------:R1:W-:Y:S01]  /*1cd0*/  LDGSTS.E.BYPASS.128 [R204+0x800], [R90.64] ;  /* 0x008000005acc7fae */ /* 0x0003e2000b901c4c */
[----:B------:R-:W-:Y:S01]  /*1ce0*/  IADD3 R28, P1, R28, c[0x0][0x168], RZ ;  /* 0x00005a001c1c7a10 */ /* 0x000fe20007f3e0ff */
[-C--:B--2---:R-:W-:Y:S01]  /*1cf0*/  IMAD.WIDE R100, R135, R86.reuse, c[0x0][0x168] ;  /* 0x00005a0087647625 */ /* 0x084fe200078e0256 */
[----:B------:R-:W-:Y:S01]  /*1d00*/  IADD3.X R149, RZ, c[0x0][0x16c], R149, P5, P4 ;  /* 0x00005b00ff957a10 */ /* 0x000fe20002fe8495 */
[----:B------:R2:W-:Y:S01]  /*1d10*/  LDGSTS.E.BYPASS.128 [R204+0x1000], [R92.64] ;  /* 0x010000005ccc7fae */ /* 0x0005e2000b901c4c */
[----:B------:R-:W-:Y:S01]  /*1d20*/  IADD3 R146, P4, R29, 0x300, RZ ;  /* 0x000003001d927810 */ /* 0x000fe20007f9e0ff */
[-C--:B---3--:R-:W-:Y:S01]  /*1d30*/  IMAD.WIDE R102, R175, R86.reuse, c[0x0][0x168] ;  /* 0x00005a00af667625 */ /* 0x088fe200078e0256 */
[----:B------:R-:W-:Y:S01]  /*1d40*/  IADD3 R27, P3, R27, c[0x0][0x168], RZ ;  /* 0x00005a001b1b7a10 */ /* 0x000fe20007f7e0ff */
[----:B------:R3:W-:Y:S01]  /*1d50*/  LDGSTS.E.BYPASS.128 [R204+0x1800], [R94.64] ;  /* 0x018000005ecc7fae */ /* 0x0007e2000b901c4c */
[----:B------:R-:W-:Y:S01]  /*1d60*/  IADD3.X R147, RZ, c[0x0][0x16c], R147, P6, P0 ;  /* 0x00005b00ff937a10 */ /* 0x000fe200037e0493 */
[-C--:B----4-:R-:W-:Y:S01]  /*1d70*/  IMAD.WIDE R104, R177, R86.reuse, c[0x0][0x168] ;  /* 0x00005a00b1687625 */ /* 0x090fe200078e0256 */
[----:B------:R-:W-:Y:S01]  /*1d80*/  IADD3 R144, P6, R28, 0x300, RZ ;  /* 0x000003001c907810 */ /* 0x000fe20007fde0ff */
[----:B------:R4:W-:Y:S01]  /*1d90*/  LDGSTS.E.BYPASS.128 [R204+0x2000], [R106.64] ;  /* 0x020000006acc7fae */ /* 0x0009e2000b901c4c */
[----:B------:R-:W-:Y:S01]  /*1da0*/  IADD3 R26, P5, R26, c[0x0][0x168], RZ ;  /* 0x00005a001a1a7a10 */ /* 0x000fe20007fbe0ff */
[-C--:B------:R-:W-:Y:S01]  /*1db0*/  IMAD.WIDE R108, R179, R86.reuse, c[0x0][0x168] ;  /* 0x00005a00b36c7625 */ /* 0x080fe200078e0256 */
[----:B------:R-:W-:Y:S01]  /*1dc0*/  IADD3.X R145, RZ, c[0x0][0x16c], R145, P4, P2 ;  /* 0x00005b00ff917a10 */ /* 0x000fe200027e4491 */
[----:B------:R4:W-:Y:S01]  /*1dd0*/  LDGSTS.E.BYPASS.128 [R204+0x2800], [R96.64] ;  /* 0x0280000060cc7fae */ /* 0x0009e2000b901c4c */
[----:B------:R-:W-:Y:S01]  /*1de0*/  IADD3 R142, P4, R27, 0x300, RZ ;  /* 0x000003001b8e7810 */ /* 0x000fe20007f9e0ff */
[-C--:B-1----:R-:W-:Y:S01]  /*1df0*/  IMAD.WIDE R90, R181, R86.reuse, c[0x0][0x168] ;  /* 0x00005a00b55a7625 */ /* 0x082fe200078e0256 */
[----:B------:R-:W-:Y:S01]  /*1e00*/  IADD3 R138, P0, R25, c[0x0][0x168], RZ ;  /* 0x00005a00198a7a10 */ /* 0x000fe20007f1e0ff */
[----:B------:R1:W-:Y:S01]  /*1e10*/  LDGSTS.E.BYPASS.128 [R204+0x3000], [R98.64] ;  /* 0x0300000062cc7fae */ /* 0x0003e2000b901c4c */
[----:B------:R-:W-:Y:S01]  /*1e20*/  IADD3.X R143, RZ, c[0x0][0x16c], R143, P6, P1 ;  /* 0x00005b00ff8f7a10 */ /* 0x000fe200037e248f */
[-C--:B--2---:R-:W-:Y:S01]  /*1e30*/  IMAD.WIDE R92, R89, R86.reuse, c[0x0][0x168] ;  /* 0x00005a00595c7625 */ /* 0x084fe200078e0256 */
[----:B------:R-:W-:Y:S01]  /*1e40*/  IADD3 R140, P6, R26, 0x300, RZ ;  /* 0x000003001a8c7810 */ /* 0x000fe20007fde0ff */
[----:B------:R2:W-:Y:S01]  /*1e50*/  LDGSTS.E.BYPASS.128 [R204+0x3800], [R100.64] ;  /* 0x0380000064cc7fae */ /* 0x0005e2000b901c4c */
[----:B------:R-:W-:Y:S01]  /*1e60*/  IADD3 R24, P2, R24, c[0x0][0x168], RZ ;  /* 0x00005a0018187a10 */ /* 0x000fe20007f5e0ff */
[-C--:B---3--:R-:W-:Y:S01]  /*1e70*/  IMAD.WIDE R94, R87, R86.reuse, c[0x0][0x168] ;  /* 0x00005a00575e7625 */ /* 0x088fe200078e0256 */
[----:B------:R-:W-:Y:S01]  /*1e80*/  IADD3.X R141, RZ, c[0x0][0x16c], R141, P4, P3 ;  /* 0x00005b00ff8d7a10 */ /* 0x000fe200027e648d */
[----:B------:R3:W-:Y:S01]  /*1e90*/  LDGSTS.E.BYPASS.128 [R204+0x4000], [R102.64] ;  /* 0x0400000066cc7fae */ /* 0x0007e2000b901c4c */
[----:B------:R-:W-:Y:S01]  /*1ea0*/  IADD3 R138, P4, R138, 0x300, RZ ;  /* 0x000003008a8a7810 */ /* 0x000fe20007f9e0ff */
[-C--:B----4-:R-:W-:Y:S01]  /*1eb0*/  IMAD.WIDE R96, R183, R86.reuse, c[0x0][0x168] ;  /* 0x00005a00b7607625 */ /* 0x090fe200078e0256 */
[----:B------:R-:W-:Y:S01]  /*1ec0*/  IADD3.X R139, RZ, c[0x0][0x16c], R139, P6, P5 ;  /* 0x00005b00ff8b7a10 */ /* 0x000fe200037ea48b */
[----:B------:R4:W-:Y:S01]  /*1ed0*/  LDGSTS.E.BYPASS.128 [R204+0x4800], [R104.64] ;  /* 0x0480000068cc7fae */ /* 0x0009e2000b901c4c */
[----:B------:R-:W-:Y:S01]  /*1ee0*/  IADD3 R25, P1, R21, c[0x0][0x168], RZ ;  /* 0x00005a0015197a10 */ /* 0x000fe20007f3e0ff */
[----:B------:R-:W-:Y:S01]  /*1ef0*/  IMAD.WIDE R86, R185, R86, c[0x0][0x168] ;  /* 0x00005a00b9567625 */ /* 0x000fe200078e0256 */
[----:B------:R-:W-:Y:S01]  /*1f00*/  IADD3 R136, P6, R24, 0x300, RZ ;  /* 0x0000030018887810 */ /* 0x000fe20007fde0ff */
[----:B------:R4:W-:Y:S01]  /*1f10*/  LDGSTS.E.BYPASS.128 [R204+0x5000], [R108.64] ;  /* 0x050000006ccc7fae */ /* 0x0009e2000b901c4c */
[----:B------:R-:W-:Y:S01]  /*1f20*/  IADD3 R19, P3, R19, c[0x0][0x168], RZ ;  /* 0x00005a0013137a10 */ /* 0x000fe20007f7e0ff */
[----:B-1----:R-:W-:Y:S01]  /*1f30*/  CS2R R98, SRZ ;  /* 0x0000000000627805 */ /* 0x002fe2000001ff00 */
[----:B------:R-:W-:Y:S01]  /*1f40*/  IADD3.X R137, RZ, c[0x0][0x16c], R137, P4, P0 ;  /* 0x00005b00ff897a10 */ /* 0x000fe200027e0489 */
[----:B------:R1:W-:Y:S01]  /*1f50*/  LDGSTS.E.BYPASS.128 [R204+0x5800], [R90.64] ;  /* 0x058000005acc7fae */ /* 0x0003e2000b901c4c */
[----:B------:R-:W-:Y:S01]  /*1f60*/  IADD3 R24, P0, R2, c[0x0][0x160], RZ ;  /* 0x0000580002187a10 */ /* 0x000fe20007f1e0ff */
[----:B--2---:R-:W-:Y:S01]  /*1f70*/  CS2R R100, SRZ ;  /* 0x0000000000647805 */ /* 0x004fe2000001ff00 */
[----:B------:R-:W-:Y:S01]  /*1f80*/  IADD3 R21, P5, R18, c[0x0][0x168], RZ ;  /* 0x00005a0012157a10 */ /* 0x000fe20007fbe0ff */
[----:B------:R2:W-:Y:S01]  /*1f90*/  LDGSTS.E.BYPASS.128 [R204+0x6000], [R92.64] ;  /* 0x060000005ccc7fae */ /* 0x0005e2000b901c4c */
[----:B------:R-:W-:Y:S01]  /*1fa0*/  IADD3 R2, P4, R25, 0x300, RZ ;  /* 0x0000030019027810 */ /* 0x000fe20007f9e0ff */
[----:B---3--:R-:W-:Y:S01]  /*1fb0*/  CS2R R102, SRZ ;  /* 0x0000000000667805 */ /* 0x008fe2000001ff00 */
[----:B------:R-:W-:Y:S01]  /*1fc0*/  IADD3.X R3, RZ, c[0x0][0x16c], R3, P6, P2 ;  /* 0x00005b00ff037a10 */ /* 0x000fe200037e4403 */
[----:B------:R3:W-:Y:S01]  /*1fd0*/  LDGSTS.E.BYPASS.128 [R204+0x6800], [R94.64] ;  /* 0x068000005ecc7fae */ /* 0x0007e2000b901c4c */
[----:B------:R-:W-:Y:S01]  /*1fe0*/  IADD3 R18, P2, R4, c[0x0][0x160], RZ ;  /* 0x0000580004127a10 */ /* 0x000fe20007f5e0ff */
[----:B----4-:R-:W-:Y:S01]  /*1ff0*/  CS2R R104, SRZ ;  /* 0x0000000000687805 */ /* 0x010fe2000001ff00 */
[----:B------:R-:W-:Y:S01]  /*2000*/  IADD3 R4, P6, R19, 0x300, RZ ;  /* 0x0000030013047810 */ /* 0x000fe20007fde0ff */
[----:B------:R4:W-:Y:S01]  /*2010*/  LDGSTS.E.BYPASS.128 [R204+0x7000], [R96.64] ;  /* 0x0700000060cc7fae */ /* 0x0009e2000b901c4c */
[----:B------:R-:W-:Y:S01]  /*2020*/  IADD3.X R5, RZ, c[0x0][0x16c], R5, P4, P1 ;  /* 0x00005b00ff057a10 */ /* 0x000fe200027e2405 */
[----:B------:R-:W-:Y:S01]  /*2030*/  CS2R R106, SRZ ;  /* 0x00000000006a7805 */ /* 0x000fe2000001ff00 */
[----:B------:R-:W-:Y:S01]  /*2040*/  IADD3 R19, P1, R6, c[0x0][0x160], RZ ;  /* 0x0000580006137a10 */ /* 0x000fe20007f3e0ff */
[----:B------:R1:W-:Y:S01]  /*2050*/  LDGSTS.E.BYPASS.128 [R204+0x7800], [R86.64] ;  /* 0x0780000056cc7fae */ /* 0x0003e2000b901c4c */
[----:B------:R-:W-:Y:S01]  /*2060*/  IADD3 R6, P4, R21, 0x300, RZ ;  /* 0x0000030015067810 */ /* 0x000fe20007f9e0ff */
[----:B------:R-:W-:Y:S01]  /*2070*/  CS2R R112, SRZ ;  /* 0x0000000000707805 */ /* 0x000fe2000001ff00 */
[----:B------:R-:W-:Y:S01]  /*2080*/  IADD3.X R7, RZ, c[0x0][0x16c], R7, P6, P3 ;  /* 0x00005b00ff077a10 */ /* 0x000fe200037e6407 */
[----:B------:R-:W0:Y:S01]  /*2090*/  LDGDEPBAR ;  /* 0x00000000000079af */ /* 0x000e220000000000 */
[----:B------:R-:W-:Y:S01]  /*20a0*/  SHF.R.U32.HI R177, RZ, 0x2, R176 ;  /* 0x00000002ffb17819 */ /* 0x000fe200000116b0 */
[----:B------:R-:W-:Y:S01]  /*20b0*/  CS2R R114, SRZ ;  /* 0x0000000000727805 */ /* 0x000fe2000001ff00 */
[----:B------:R-:W-:Y:S01]  /*20c0*/  IADD3 R21, P3, R8, c[0x0][0x160], RZ ;  /* 0x0000580008157a10 */ /* 0x000fe20007f7e0ff */
[----:B------:R-:W-:Y:S01]  /*20d0*/  BAR.SYNC.DEFER_BLOCKING 0x0 ;  /* 0x0000000000007b1d */ /* 0x000fe20000010000 */
[----:B------:R-:W-:Y:S01]  /*20e0*/  IADD3 R8, P6, R24, 0x300, RZ ;  /* 0x0000030018087810 */ /* 0x000fe20007fde0ff */
[----:B----4-:R-:W-:Y:S01]  /*20f0*/  CS2R R96, SRZ ;  /* 0x0000000000607805 */ /* 0x010fe2000001ff00 */
[----:B------:R-:W-:Y:S01]  /*2100*/  IADD3.X R9, RZ, c[0x0][0x16c], R9, P4, P5 ;  /* 0x00005b00ff097a10 */ /* 0x000fe200027ea409 */
[----:B--2---:R-:W-:Y:S01]  /*2110*/  CS2R R92, SRZ ;  /* 0x00000000005c7805 */ /* 0x004fe2000001ff00 */
[----:B------:R-:W-:Y:S01]  /*2120*/  LOP3.LUT R177, R177, 0x18, RZ, 0xc0, !PT ;  /* 0x00000018b1b17812 */ /* 0x000fe200078ec0ff */
[----:B---3--:R-:W-:Y:S01]  /*2130*/  CS2R R94, SRZ ;  /* 0x00000000005e7805 */ /* 0x008fe2000001ff00 */
[----:B------:R-:W-:Y:S01]  /*2140*/  IADD3 R24, P4, R10, c[0x0][0x160], RZ ;  /* 0x000058000a187a10 */ /* 0x000fe20007f9e0ff */
[----:B-1----:R-:W-:Y:S01]  /*2150*/  CS2R R86, SRZ ;  /* 0x0000000000567805 */ /* 0x002fe2000001ff00 */
[----:B------:R-:W-:Y:S01]  /*2160*/  IADD3 R10, P5, R18, 0x300, RZ ;  /* 0x00000300120a7810 */ /* 0x000fe20007fbe0ff */
[----:B------:R-:W-:Y:S01]  /*2170*/  CS2R R128, SRZ ;  /* 0x0000000000807805 */ /* 0x000fe2000001ff00 */
[----:B------:R-:W-:Y:S01]  /*2180*/  IADD3.X R11, RZ, c[0x0][0x164], R11, P6, P0 ;  /* 0x00005900ff0b7a10 */ /* 0x000fe200037e040b */
[----:B------:R-:W-:Y:S01]  /*2190*/  CS2R R130, SRZ ;  /* 0x0000000000827805 */ /* 0x000fe2000001ff00 */
[----:B------:R-:W-:-:S02]  /*21a0*/  IADD3 R18, P0, R12, c[0x0][0x160], RZ ;  /* 0x000058000c127a10 */ /* 0x000fc40007f1e0ff */
[----:B------:R-:W-:Y:S02]  /*21b0*/  IADD3 R12, P6, R19, 0x300, RZ ;  /* 0x00000300130c7810 */ /* 0x000fe40007fde0ff */
[----:B------:R-:W-:Y:S02]  /*21c0*/  IADD3.X R13, RZ, c[0x0][0x164], R13, P5, P2 ;  /* 0x00005900ff0d7a10 */ /* 0x000fe40002fe440d */
[----:B------:R-:W-:Y:S02]  /*21d0*/  IADD3 R19, P2, R14, c[0x0][0x160], RZ ;  /* 0x000058000e137a10 */ /* 0x000fe40007f5e0ff */
[----:B------:R-:W-:Y:S02]  /*21e0*/  IADD3 R14, P5, R21, 0x300, RZ ;  /* 0x00000300150e7810 */ /* 0x000fe40007fbe0ff */
[----:B------:R-:W-:Y:S01]  /*21f0*/  IADD3.X R15, RZ, c[0x0][0x164], R15, P6, P1 ;  /* 0x00005900ff0f7a10 */ /* 0x000fe200037e240f */
[----:B------:R-:W-:Y:S01]  /*2200*/  @!PT LDS RZ, [RZ] ;  /* 0x00000000fffff984 */ /* 0x000fe20000000800 */
[----:B------:R-:W-:Y:S01]  /*2210*/  @!PT LDS RZ, [RZ] ;  /* 0x00000000fffff984 */ /* 0x000fe20000000800 */
[----:B------:R-:W-:Y:S01]  /*2220*/  @!PT LDS RZ, [RZ] ;  /* 0x00000000fffff984 */ /* 0x000fe20000000800 */
[----:B------:R1:W-:Y:S01]  /*2230*/  LDGSTS.E.BYPASS.128 [R204+0x1c000], [R34.64+0x100] ;  /* 0x1c00010022cc7fae */ /* 0x0003e2000b901c4c */
[----:B------:R-:W-:-:S02]  /*2240*/  IADD3 R21, P1, R16, c[0x0][0x160], RZ ;  /* 0x0000580010157a10 */ /* 0x000fc40007f3e0ff */
[----:B------:R-:W-:Y:S01]  /*2250*/  IADD3 R16, P6, R24, 0x300, RZ ;  /* 0x0000030018107810 */ /* 0x000fe20007fde0ff */
[----:B------:R2:W-:Y:S01]  /*2260*/  LDGSTS.E.BYPASS.128 [R204+0x1c800], [R32.64+0x100] ;  /* 0x1c80010020cc7fae */ /* 0x0005e2000b901c4c */
[----:B------:R-:W-:Y:S02]  /*2270*/  LEA R181, R88, 0x1000, 0x7 ;  /* 0x0000100058b57811 */ /* 0x000fe400078e38ff */
[----:B------:R-:W-:Y:S01]  /*2280*/  IADD3.X R17, RZ, c[0x0][0x164], R17, P5, P3 ;  /* 0x00005900ff117a10 */ /* 0x000fe20002fe6411 */
[----:B------:R3:W-:Y:S01]  /*2290*/  LDGSTS.E.BYPASS.128 [R204+0x1d000], [R80.64+0x100] ;  /* 0x1d00010050cc7fae */ /* 0x0007e2000b901c4c */
[----:B------:R-:W-:Y:S02]  /*22a0*/  IADD3.X R20, RZ, c[0x0][0x164], R20, P6, P4 ;  /* 0x00005900ff147a10 */ /* 0x000fe400037e8414 */
[----:B------:R-:W-:Y:S01]  /*22b0*/  IADD3 R18, P5, R18, 0x300, RZ ;  /* 0x0000030012127810 */ /* 0x000fe20007fbe0ff */
[----:B------:R4:W-:Y:S01]  /*22c0*/  LDGSTS.E.BYPASS.128 [R204+0x1d800], [R78.64+0x100] ;  /* 0x1d8001004ecc7fae */ /* 0x0009e2000b901c4c */
[----:B------:R-:W-:-:S02]  /*22d0*/  IADD3 R19, P3, R19, 0x300, RZ ;  /* 0x0000030013137810 */ /* 0x000fc40007f7e0ff */
[----:B------:R-:W-:Y:S01]  /*22e0*/  IADD3 R21, P4, R21, 0x300, RZ ;  /* 0x0000030015157810 */ /* 0x000fe20007f9e0ff */
[----:B------:R1:W-:Y:S01]  /*22f0*/  LDGSTS.E.BYPASS.128 [R204+0x1e000], [R76.64+0x100] ;  /* 0x1e0001004ccc7fae */ /* 0x0003e2000b901c4c */
[----:B------:R-:W-:Y:S02]  /*2300*/  LOP3.LUT R186, R181, R202, RZ, 0xfc, !PT ;  /* 0x000000cab5ba7212 */ /* 0x000fe400078efcff */
[-C--:B------:R-:W-:Y:S01]  /*2310*/  LOP3.LUT R184, R198, R181.reuse, RZ, 0xfc, !PT ;  /* 0x000000b5c6b87212 */ /* 0x080fe200078efcff */
[----:B------:R1:W-:Y:S01]  /*2320*/  LDGSTS.E.BYPASS.128 [R204+0x1e800], [R74.64+0x100] ;  /* 0x1e8001004acc7fae */ /* 0x0003e2000b901c4c */
[----:B------:R-:W-:Y:S02]  /*2330*/  LOP3.LUT R180, R190, R181, RZ, 0xfc, !PT ;  /* 0x000000b5beb47212 */ /* 0x000fe400078efcff */
[----:B------:R-:W-:Y:S01]  /*2340*/  IADD3.X R22, RZ, c[0x0][0x164], R22, P5, P0 ;  /* 0x00005900ff167a10 */ /* 0x000fe20002fe0416 */
[----:B------:R1:W-:Y:S01]  /*2350*/  LDGSTS.E.BYPASS.128 [R204+0x1f000], [R72.64+0x100] ;  /* 0x1f00010048cc7fae */ /* 0x0003e2000b901c4c */
[----:B------:R-:W-:-:S02]  /*2360*/  IADD3.X R23, RZ, c[0x0][0x164], R23, P3, P2 ;  /* 0x00005900ff177a10 */ /* 0x000fc40001fe4417 */
[----:B------:R-:W-:Y:S01]  /*2370*/  IADD3.X R0, RZ, c[0x0][0x164], R0, P4, P1 ;  /* 0x00005900ff007a10 */ /* 0x000fe200027e2400 */
[----:B------:R1:W-:Y:S04]  /*2380*/  LDGSTS.E.BYPASS.128 [R204+0x1f800], [R70.64+0x100] ;  /* 0x1f80010046cc7fae */ /* 0x0003e8000b901c4c */
[----:B------:R-:W0:Y:S04]  /*2390*/  LDGDEPBAR ;  /* 0x00000000000079af */ /* 0x000e280000000000 */
[----:B------:R1:W-:Y:S04]  /*23a0*/  LDGSTS.E.BYPASS.128 [R204+0x8000], [R68.64+0x100] ;  /* 0x0800010044cc7fae */ /* 0x0003e8000b901c4c */
        /* <DEDUP_REMOVED lines=15> */
[----:B------:R-:W0:Y:S04]  /*24a0*/  LDGDEPBAR ;  /* 0x00000000000079af */ /* 0x000e280000000000 */
[----:B------:R-:W-:Y:S06]  /*24b0*/  BAR.SYNC.DEFER_BLOCKING 0x0 ;  /* 0x0000000000007b1d */ /* 0x000fec0000010000 */
[----:B------:R-:W-:Y:S01]  /*24c0*/  @!PT LDS RZ, [RZ] ;  /* 0x00000000fffff984 */ /* 0x000fe20000000800 */
[----:B------:R-:W-:Y:S01]  /*24d0*/  @!PT LDS RZ, [RZ] ;  /* 0x00000000fffff984 */ /* 0x000fe20000000800 */
[----:B------:R-:W-:Y:S01]  /*24e0*/  @!PT LDS RZ, [RZ] ;  /* 0x00000000fffff984 */ /* 0x000fe20000000800 */
[----:B------:R1:W-:Y:S04]  /*24f0*/  LDGSTS.E.BYPASS.128 [R204+0x20000], [R34.64+0x200] ;  /* 0x2000020022cc7fae */ /* 0x0003e8000b901c4c */
[----:B------:R2:W-:Y:S04]  /*2500*/  LDGSTS.E.BYPASS.128 [R204+0x20800], [R32.64+0x200] ;  /* 0x2080020020cc7fae */ /* 0x0005e8000b901c4c */
[----:B------:R3:W-:Y:S04]  /*2510*/  LDGSTS.E.BYPASS.128 [R204+0x21000], [R80.64+0x200] ;  /* 0x2100020050cc7fae */ /* 0x0007e8000b901c4c */
[----:B------:R4:W-:Y:S01]  /*2520*/  LDGSTS.E.BYPASS.128 [R204+0x21800], [R78.64+0x200] ;  /* 0x218002004ecc7fae */ /* 0x0009e2000b901c4c */
[----:B-1----:R-:W-:-:S03]  /*2530*/  CS2R R34, SRZ ;  /* 0x0000000000227805 */ /* 0x002fc6000001ff00 */
[----:B------:R1:W-:Y:S01]  /*2540*/  LDGSTS.E.BYPASS.128 [R204+0x22000], [R76.64+0x200] ;  /* 0x220002004ccc7fae */ /* 0x0003e2000b901c4c */
[----:B--2---:R-:W-:-:S03]  /*2550*/  CS2R R32, SRZ ;  /* 0x0000000000207805 */ /* 0x004fc6000001ff00 */
[----:B------:R2:W-:Y:S01]  /*2560*/  LDGSTS.E.BYPASS.128 [R204+0x22800], [R74.64+0x200] ;  /* 0x228002004acc7fae */ /* 0x0005e2000b901c4c */
[----:B---3--:R-:W-:-:S03]  /*2570*/  CS2R R80, SRZ ;  /* 0x0000000000507805 */ /* 0x008fc6000001ff00 */
[----:B------:R2:W-:Y:S01]  /*2580*/  LDGSTS.E.BYPASS.128 [R204+0x23000], [R72.64+0x200] ;  /* 0x2300020048cc7fae */ /* 0x0005e2000b901c4c */
[----:B----4-:R-:W-:-:S03]  /*2590*/  CS2R R78, SRZ ;  /* 0x00000000004e7805 */ /* 0x010fc6000001ff00 */
[----:B------:R3:W-:Y:S01]  /*25a0*/  LDGSTS.E.BYPASS.128 [R204+0x23800], [R70.64+0x200] ;  /* 0x2380020046cc7fae */ /* 0x0007e2000b901c4c */
[----:B-1----:R-:W-:-:S03]  /*25b0*/  CS2R R76, SRZ ;  /* 0x00000000004c7805 */ /* 0x002fc6000001ff00 */
[----:B------:R-:W0:Y:S04]  /*25c0*/  LDGDEPBAR ;  /* 0x00000000000079af */ /* 0x000e280000000000 */
[----:B------:R1:W-:Y:S04]  /*25d0*/  LDGSTS.E.BYPASS.128 [R204+0x10000], [R68.64+0x200] ;  /* 0x1000020044cc7fae */ /* 0x0003e8000b901c4c */
[----:B------:R4:W-:Y:S01]  /*25e0*/  LDGSTS.E.BYPASS.128 [R204+0x10800], [R66.64+0x200] ;  /* 0x1080020042cc7fae */ /* 0x0009e2000b901c4c */
[----:B---3--:R-:W-:-:S03]  /*25f0*/  CS2R R70, SRZ ;  /* 0x0000000000467805 */ /* 0x008fc6000001ff00 */
[----:B------:R3:W-:Y:S04]  /*2600*/  LDGSTS.E.BYPASS.128 [R204+0x11000], [R64.64+0x200] ;  /* 0x1100020040cc7fae */ /* 0x0007e8000b901c4c */
[----:B------:R2:W-:Y:S01]  /*2610*/  LDGSTS.E.BYPASS.128 [R204+0x11800], [R62.64+0x200] ;  /* 0x118002003ecc7fae */ /* 0x0005e2000b901c4c */
[----:B-1----:R-:W-:-:S03]  /*2620*/  CS2R R68, SRZ ;  /* 0x0000000000447805 */ /* 0x002fc6000001ff00 */
[----:B------:R1:W-:Y:S04]  /*2630*/  LDGSTS.E.BYPASS.128 [R204+0x12000], [R60.64+0x200] ;  /* 0x120002003ccc7fae */ /* 0x0003e8000b901c4c */
[----:B------:R4:W-:Y:S01]  /*2640*/  LDGSTS.E.BYPASS.128 [R204+0x12800], [R58.64+0x200] ;  /* 0x128002003acc7fae */ /* 0x0009e2000b901c4c */
[----:B---3--:R-:W-:-:S03]  /*2650*/  LOP3.LUT R65, R49, 0x40, RZ, 0xfc, !PT ;  /* 0x0000004031417812 */ /* 0x008fc600078efcff */
[----:B------:R3:W-:Y:S01]  /*2660*/  LDGSTS.E.BYPASS.128 [R204+0x13000], [R56.64+0x200] ;  /* 0x1300020038cc7fae */ /* 0x0007e2000b901c4c */
[--C-:B------:R-:W-:Y:S01]  /*2670*/  LOP3.LUT R172, R65, 0x18, R176.reuse, 0x78, !PT ;  /* 0x0000001841ac7812 */ /* 0x100fe200078e78b0 */
[----:B--2---:R-:W-:Y:S01]  /*2680*/  CS2R R62, SRZ ;  /* 0x00000000003e7805 */ /* 0x004fe2000001ff00 */
[----:B------:R-:W-:Y:S01]  /*2690*/  LOP3.LUT R176, R177, 0x7, R176, 0xf8, !PT ;  /* 0x00000007b1b07812 */ /* 0x000fe200078ef8b0 */
[----:B------:R2:W-:Y:S01]  /*26a0*/  LDGSTS.E.BYPASS.128 [R204+0x13800], [R54.64+0x200] ;  /* 0x1380020036cc7fae */ /* 0x0005e2000b901c4c */
[----:B-1----:R-:W-:-:S03]  /*26b0*/  CS2R R60, SRZ ;  /* 0x00000000003c7805 */ /* 0x002fc6000001ff00 */
[----:B------:R1:W-:Y:S01]  /*26c0*/  LDGSTS.E.BYPASS.128 [R204+0x14000], [R52.64+0x200] ;  /* 0x1400020034cc7fae */ /* 0x0003e2000b901c4c */
[----:B------:R-:W-:Y:S01]  /*26d0*/  IMAD.SHL.U32 R175, R176, 0x80, RZ ;  /* 0x00000080b0af7824 */ /* 0x000fe200078e00ff */
[----:B----4-:R-:W-:Y:S02]  /*26e0*/  CS2R R58, SRZ ;  /* 0x00000000003a7805 */ /* 0x010fe4000001ff00 */
[----:B------:R4:W-:Y:S01]  /*26f0*/  LDGSTS.E.BYPASS.128 [R204+0x14800], [R50.64+0x200] ;  /* 0x1480020032cc7fae */ /* 0x0009e2000b901c4c */
[----:B---3--:R-:W-:Y:S01]  /*2700*/  CS2R R56, SRZ ;  /* 0x0000000000387805 */ /* 0x008fe2000001ff00 */
[----:B------:R-:W-:Y:S02]  /*2710*/  LOP3.LUT R174, R175, R178, RZ, 0xfc, !PT ;  /* 0x000000b2afae7212 */ /* 0x000fe400078efcff */
[----:B------:R3:W-:Y:S01]  /*2720*/  LDGSTS.E.BYPASS.128 [R204+0x15000], [R46.64+0x200] ;  /* 0x150002002ecc7fae */ /* 0x0007e2000b901c4c */
[----:B--2---:R-:W-:-:S03]  /*2730*/  CS2R R54, SRZ ;  /* 0x0000000000367805 */ /* 0x004fc6000001ff00 */
[----:B------:R2:W-:Y:S01]  /*2740*/  LDGSTS.E.BYPASS.128 [R204+0x15800], [R44.64+0x200] ;  /* 0x158002002ccc7fae */ /* 0x0005e2000b901c4c */
[----:B-1----:R-:W-:-:S03]  /*2750*/  CS2R R52, SRZ ;  /* 0x0000000000347805 */ /* 0x002fc6000001ff00 */
[----:B------:R1:W-:Y:S01]  /*2760*/  LDGSTS.E.BYPASS.128 [R204+0x16000], [R36.64+0x200] ;  /* 0x1600020024cc7fae */ /* 0x0003e2000b901c4c */
[----:B----4-:R-:W-:Y:S02]  /*2770*/  LOP3.LUT R50, R205, 0x8, RZ, 0xc0, !PT ;  /* 0x00000008cd327812 */ /* 0x010fe400078ec0ff */
[--C-:B------:R-:W-:Y:S01]  /*2780*/  LOP3.LUT R51, R194, 0x30, R205.reuse, 0xf8, !PT ;  /* 0x00000030c2337812 */ /* 0x100fe200078ef8cd */
[----:B------:R4:W-:Y:S01]  /*2790*/  LDGSTS.E.BYPASS.128 [R204+0x16800], [R38.64+0x200] ;  /* 0x1680020026cc7fae */ /* 0x0009e2000b901c4c */
[----:B------:R-:W-:Y:S01]  /*27a0*/  LOP3.LUT R64, R50, 0x50, RZ, 0xfc, !PT ;  /* 0x0000005032407812 */ /* 0x000fe200078efcff */
[----:B---3--:R-:W-:Y:S01]  /*27b0*/  CS2R R46, SRZ ;  /* 0x00000000002e7805 */ /* 0x008fe2000001ff00 */
[C-C-:B------:R-:W-:Y:S01]  /*27c0*/  LOP3.LUT R196, R51.reuse, 0x30, R50.reuse, 0x1e, !PT ;  /* 0x0000003033c47812 */ /* 0x140fe200078e1e32 */
[----:B------:R3:W-:Y:S01]  /*27d0*/  LDGSTS.E.BYPASS.128 [R204+0x17000], [R82.64+0x200] ;  /* 0x1700020052cc7fae */ /* 0x0007e2000b901c4c */
[--C-:B------:R-:W-:Y:S01]  /*27e0*/  LOP3.LUT R188, R51, 0x70, R50.reuse, 0x1e, !PT ;  /* 0x0000007033bc7812 */ /* 0x100fe200078e1e32 */
[----:B--2---:R-:W-:Y:S01]  /*27f0*/  CS2R R44, SRZ ;  /* 0x00000000002c7805 */ /* 0x004fe2000001ff00 */
[----:B------:R-:W-:Y:S01]  /*2800*/  LOP3.LUT R50, R205, 0x10, R50, 0x2e, !PT ;  /* 0x00000010cd327812 */ /* 0x000fe200078e2e32 */
[----:B------:R2:W-:Y:S01]  /*2810*/  LDGSTS.E.BYPASS.128 [R204+0x17800], [R84.64+0x200] ;  /* 0x1780020054cc7fae */ /* 0x0005e2000b901c4c */
[--C-:B------:R-:W-:Y:S01]  /*2820*/  LOP3.LUT R64, R64, 0x10, R205.reuse, 0x78, !PT ;  /* 0x0000001040407812 */ /* 0x100fe200078e78cd */
[----:B-1----:R-:W-:Y:S01]  /*2830*/  CS2R R36, SRZ ;  /* 0x0000000000247805 */ /* 0x002fe2000001ff00 */
[--C-:B------:R-:W-:Y:S01]  /*2840*/  LOP3.LUT R51, R50, 0x20, R205.reuse, 0xf8, !PT ;  /* 0x0000002032337812 */ /* 0x100fe200078ef8cd */
[----:B------:R-:W0:Y:S01]  /*2850*/  LDGDEPBAR ;  /* 0x00000000000079af */ /* 0x000e220000000000 */
[----:B------:R-:W-:Y:S01]  /*2860*/  LOP3.LUT R67, R64, 0x20, R205, 0xf8, !PT ;  /* 0x0000002040437812 */ /* 0x000fe200078ef8cd */
[----:B----4-:R-:W-:Y:S01]  /*2870*/  CS2R R38, SRZ ;  /* 0x0000000000267805 */ /* 0x010fe2000001ff00 */
[-C--:B------:R-:W-:Y:S01]  /*2880*/  LOP3.LUT R200, R51, R194.reuse, RZ, 0x3c, !PT ;  /* 0x000000c233c87212 */ /* 0x080fe200078e3cff */
[----:B---3--:R-:W-:Y:S01]  /*2890*/  CS2R R82, SRZ ;  /* 0x0000000000527805 */ /* 0x008fe2000001ff00 */
[----:B------:R-:W-:-:S02]  /*28a0*/  LOP3.LUT R192, R67, R194, RZ, 0x3c, !PT ;  /* 0x000000c243c07212 */ /* 0x000fc400078e3cff */
[----:B------:R-:W-:Y:S01]  /*28b0*/  LOP3.LUT R194, R194, 0x40, R49, 0x1e, !PT ;  /* 0x00000040c2c27812 */ /* 0x000fe200078e1e31 */
[----:B--2---:R-:W-:Y:S01]  /*28c0*/  CS2R R84, SRZ ;  /* 0x0000000000547805 */ /* 0x004fe2000001ff00 */
[----:B------:R-:W-:Y:S02]  /*28d0*/  IADD3 R49, R175, 0x1000, RZ ;  /* 0x00001000af317810 */ /* 0x000fe40007ffe0ff */
[-C--:B------:R-:W-:Y:S02]  /*28e0*/  LOP3.LUT R182, R194, R181.reuse, RZ, 0xfc, !PT ;  /* 0x000000b5c2b67212 */ /* 0x080fe400078efcff */
[-C--:B------:R-:W-:Y:S02]  /*28f0*/  LOP3.LUT R183, R196, R181.reuse, RZ, 0xfc, !PT ;  /* 0x000000b5c4b77212 */ /* 0x080fe400078efcff */
[-C--:B------:R-:W-:Y:S02]  /*2900*/  LOP3.LUT R179, R188, R181.reuse, RZ, 0xfc, !PT ;  /* 0x000000b5bcb37212 */ /* 0x080fe400078efcff */
[----:B------:R-:W-:-:S02]  /*2910*/  LOP3.LUT R185, R200, R181, RZ, 0xfc, !PT ;  /* 0x000000b5c8b97212 */ /* 0x000fc400078efcff */
[-C--:B------:R-:W-:Y:S02]  /*2920*/  LOP3.LUT R193, R194, R203.reuse, RZ, 0xfc, !PT ;  /* 0x000000cbc2c17212 */ /* 0x080fe400078efcff */
[-C--:B------:R-:W-:Y:S02]  /*2930*/  LOP3.LUT R195, R196, R203.reuse, RZ, 0xfc, !PT ;  /* 0x000000cbc4c37212 */ /* 0x080fe400078efcff */
[-C--:B------:R-:W-:Y:S02]  /*2940*/  LOP3.LUT R187, R188, R203.reuse, RZ, 0xfc, !PT ;  /* 0x000000cbbcbb7212 */ /* 0x080fe400078efcff */
[----:B------:R-:W-:Y:S02]  /*2950*/  LOP3.LUT R170, R49, R178, RZ, 0xfc, !PT ;  /* 0x000000b231aa7212 */ /* 0x000fe400078efcff */
[----:B------:R-:W-:Y:S02]  /*2960*/  LOP3.LUT R199, R200, R203, RZ, 0xfc, !PT ;  /* 0x000000cbc8c77212 */ /* 0x000fe400078efcff */
[----:B------:R-:W-:-:S02]  /*2970*/  LOP3.LUT R181, R192, R181, RZ, 0xfc, !PT ;  /* 0x000000b5c0b57212 */ /* 0x000fc400078efcff */
[----:B------:R-:W-:Y:S02]  /*2980*/  LOP3.LUT R191, R192, R203, RZ, 0xfc, !PT ;  /* 0x000000cbc0bf7212 */ /* 0x000fe400078efcff */
.L_x_1:
[----:B------:R-:W-:-:S04]  /*2990*/  DEPBAR.LE SB0, 0x4 ;  /* 0x000081000000791a */ /* 0x000fc80000000000 */
[----:B------:R-:W-:Y:S01]  /*29a0*/  UIADD3 UR9, UR9, 0x1, URZ ;  /* 0x0000000109097890 */ /* 0x000fe2000fffe03f */
[----:B------:R-:W-:Y:S01]  /*29b0*/  IMAD.IADD R29, R178, 0x1, R175 ;  /* 0x00000001b21d7824 */ /* 0x000fe200078e02af */
[----:B------:R-:W-:Y:S01]  /*29c0*/  UIADD3 UR8, UR8, 0x1, URZ ;  /* 0x0000000108087890 */ /* 0x000fe2000fffe03f */
[----:B------:R-:W-:Y:S01]  /*29d0*/  IMAD.IADD R28, R202, 0x1, R203 ;  /* 0x00000001ca1c7824 */ /* 0x000fe200078e02cb */
[----:B------:R-:W-:Y:S01]  /*29e0*/  UISETP.GE.AND UP0, UPT, UR9, 0x3, UPT ;  /* 0x000000030900788c */ /* 0x000fe2000bf06270 */
[----:B------:R-:W-:Y:S01]  /*29f0*/  IMAD.IADD R207, R203, 0x1, R200 ;  /* 0x00000001cbcf7824 */ /* 0x000fe200078e02c8 */
[----:B------:R-:W-:Y:S02]  /*2a00*/  UISETP.GE.AND UP1, UPT, UR8, 0x3, UPT ;  /* 0x000000030800788c */ /* 0x000fe4000bf26270 */
[----:B------:R-:W-:Y:S02]  /*2a10*/  USEL UR9, UR9, URZ, !UP0 ;  /* 0x0000003f09097287 */ /* 0x000fe4000c000000 */
[----:B------:R-:W-:-:S02]  /*2a20*/  UISETP.GE.U32.AND UP0, UPT, UR4, 0x1d, UPT ;  /* 0x0000001d0400788c */ /* 0x000fc4000bf06070 */
[----:B------:R-:W-:Y:S02]  /*2a30*/  ULEA UR10, UR9, 0x18000, 0xe ;  /* 0x00018000090a7891 */ /* 0x000fe4000f8e703f */
[----:B------:R-:W-:Y:S02]  /*2a40*/  USHF.L.U32 UR11, UR9, 0xf, URZ ;  /* 0x0000000f090b7899 */ /* 0x000fe4000800063f */
[----:B------:R-:W-:Y:S02]  /*2a50*/  UISETP.GE.U32.AND.EX UP0, UPT, UR5, URZ, UPT, UP0 ;  /* 0x0000003f0500728c */ /* 0x000fe4000bf06100 */
[----:B------:R-:W-:Y:S01]  /*2a60*/  LEA R124, R186, UR10, 0x1 ;  /* 0x0000000aba7c7c11 */ /* 0x000fe2000f8e08ff */
[----:B------:R-:W-:Y:S01]  /*2a70*/  BAR.SYNC.DEFER_BLOCKING 0x0 ;  /* 0x0000000000007b1d */ /* 0x000fe20000010000 */
[----:B------:R-:W-:Y:S01]  /*2a80*/  LEA R48, R174, UR11, 0x1 ;  /* 0x0000000bae307c11 */ /* 0x000fe2000f8e08ff */
[----:B------:R-:W-:Y:S01]  /*2a90*/  USEL UR8, UR8, URZ, !UP1 ;  /* 0x0000003f08087287 */ /* 0x000fe2000c800000 */
[----:B------:R-:W-:Y:S01]  /*2aa0*/  LEA R24, R170, UR11, 0x1 ;  /* 0x0000000baa187c11 */ /* 0x000fe2000f8e08ff */
[----:B------:R-:W-:Y:S01]  /*2ab0*/  UIADD3 UR4, UP1, UR4, 0x1, URZ ;  /* 0x0000000104047890 */ /* 0x000fe2000ff3e03f */
[----:B------:R-:W-:-:S02]  /*2ac0*/  LEA R108, R201, UR10, 0x1 ;  /* 0x0000000ac96c7c11 */ /* 0x000fc4000f8e08ff */
[----:B------:R-:W-:Y:S01]  /*2ad0*/  LEA R65, R29, UR11, 0x1 ;  /* 0x0000000b1d417c11 */ /* 0x000fe2000f8e08ff */
[----:B------:R-:W-:Y:S01]  /*2ae0*/  UIADD3.X UR5, URZ, UR5, URZ, UP1, !UPT ;  /* 0x000000053f057290 */ /* 0x000fe20008ffe43f */
[----:B------:R-:W-:Y:S02]  /*2af0*/  LEA R116, R28, UR10, 0x1 ;  /* 0x0000000a1c747c11 */ /* 0x000fe4000f8e08ff */
[----:B------:R-:W-:Y:S02]  /*2b00*/  LEA R40, R199, UR10, 0x1 ;  /* 0x0000000ac7287c11 */ /* 0x000fe4000f8e08ff */
[----:B------:R-:W-:Y:S02]  /*2b10*/  LEA R207, R207, UR10, 0x1 ;  /* 0x0000000acfcf7c11 */ /* 0x000fe4000f8e08ff */
[----:B------:R-:W-:Y:S02]  /*2b20*/  LEA R64, R185, UR10, 0x1 ;  /* 0x0000000ab9407c11 */ /* 0x000fe4000f8e08ff */
[----:B------:R-:W-:-:S02]  /*2b30*/  LEA R209, R183, UR10, 0x1 ;  /* 0x0000000ab7d17c11 */ /* 0x000fc4000f8e08ff */
[----:B------:R-:W-:Y:S01]  /*2b40*/  PLOP3.LUT P0, PT, PT, PT, UP0, 0x80, 0x0 ;  /* 0x000000000000781c */ /* 0x000fe20003f0f008 */
[----:B------:R-:W-:Y:S04]  /*2b50*/  LDSM.16.M88.4 R48, [R48] ;  /* 0x000000003030783b */ /* 0x000fe80000000200 */
[----:B------:R-:W-:Y:S04]  /*2b60*/  LDSM.16.M88.4 R24, [R24] ;  /* 0x000000001818783b */ /* 0x000fe80000000200 */
[----:B------:R-:W-:Y:S04]  /*2b70*/  LDSM.16.M88.4 R28, [R65+0x4000] ;  /* 0x00400000411c783b */ /* 0x000fe80000000200 */
[----:B------:R-:W1:Y:S04]  /*2b80*/  LDSM.16.M88.4 R88, [R116+0x1000] ;  /* 0x001000007458783b */ /* 0x000e680000000200 */
[----:B------:R-:W2:Y:S04]  /*2b90*/  LDSM.16.M88.4 R124, [R124] ;  /* 0x000000007c7c783b */ /* 0x000ea80000000200 */
[----:B------:R-:W3:Y:S04]  /*2ba0*/  LDSM.16.M88.4 R108, [R108] ;  /* 0x000000006c6c783b */ /* 0x000ee80000000200 */
[----:B------:R-:W4:Y:S04]  /*2bb0*/  LDSM.16.M88.4 R120, [R65+0x6000] ;  /* 0x006000004178783b */ /* 0x000f280000000200 */
[----:B------:R-:W2:Y:S04]  /*2bc0*/  LDSM.16.M88.4 R132, [R116+0x3000] ;  /* 0x003000007484783b */ /* 0x000ea80000000200 */
[----:B------:R-:W2:Y:S04]  /*2bd0*/  LDSM.16.M88.4 R72, [R207+0x1000] ;  /* 0x00100000cf48783b */ /* 0x000ea80000000200 */
[----:B------:R-:W2:Y:S04]  /*2be0*/  LDSM.16.M88.4 R40, [R40] ;  /* 0x000000002828783b */ /* 0x000ea80000000200 */
[----:B------:R-:W3:Y:S01]  /*2bf0*/  LDSM.16.M88.4 R64, [R64] ;  /* 0x000000004040783b */ /* 0x000ee20000000200 */
[C---:B-1----:R-:W-:Y:S08]  /*2c00*/  HMMA.16816.F32.BF16 R52, R88.reuse, R48, R52 ;  /* 0x000000305834723c */ /* 0x042ff00000041834 */
[C---:B------:R-:W-:Y:S08]  /*2c10*/  HMMA.16816.F32.BF16 R56, R88.reuse, R24, R56 ;  /* 0x000000185838723c */ /* 0x040ff00000041838 */
[----:B------:R-:W-:Y:S08]  /*2c20*/  HMMA.16816.F32.BF16 R60, R88, R28, R60 ;  /* 0x0000001c583c723c */ /* 0x000ff0000004183c */
[C---:B--2---:R-:W-:Y:S08]  /*2c30*/  HMMA.16816.F32.BF16 R100, R124.reuse, R48, R100 ;  /* 0x000000307c64723c */ /* 0x044ff00000041864 */
[C---:B------:R-:W-:Y:S08]  /*2c40*/  HMMA.16816.F32.BF16 R104, R124.reuse, R24, R104 ;  /* 0x000000187c68723c */ /* 0x040ff00000041868 */
[----:B------:R-:W-:Y:S08]  /*2c50*/  HMMA.16816.F32.BF16 R112, R124, R28, R112 ;  /* 0x0000001c7c70723c */ /* 0x000ff00000041870 */
[C---:B---3--:R-:W-:Y:S08]  /*2c60*/  HMMA.16816.F32.BF16 R32, R108.reuse, R48, R32 ;  /* 0x000000306c20723c */ /* 0x048ff00000041820 */
[C---:B------:R-:W-:Y:S08]  /*2c70*/  HMMA.16816.F32.BF16 R36, R108.reuse, R24, R36 ;  /* 0x000000186c24723c */ /* 0x040ff00000041824 */
[C---:B------:R-:W-:Y:S08]  /*2c80*/  HMMA.16816.F32.BF16 R44, R108.reuse, R28, R44 ;  /* 0x0000001c6c2c723c */ /* 0x040ff0000004182c */
[-C--:B----4-:R-:W-:Y:S08]  /*2c90*/  HMMA.16816.F32.BF16 R80, R108, R120.reuse, R80 ;  /* 0x000000786c50723c */ /* 0x090ff00000041850 */
[-C--:B------:R-:W-:Y:S08]  /*2ca0*/  HMMA.16816.F32.BF16 R88, R88, R120.reuse, R96 ;  /* 0x000000785858723c */ /* 0x080ff00000041860 */
[----:B------:R-:W-:Y:S08]  /*2cb0*/  HMMA.16816.F32.BF16 R124, R124, R120, R92 ;  /* 0x000000787c7c723c */ /* 0x000ff0000004185c */
[C---:B------:R-:W-:Y:S08]  /*2cc0*/  HMMA.16816.F32.BF16 R116, R132.reuse, R48, R84 ;  /* 0x000000308474723c */ /* 0x040ff00000041854 */
[C---:B------:R-:W-:Y:S07]  /*2cd0*/  HMMA.16816.F32.BF16 R96, R132.reuse, R24, R76 ;  /* 0x000000188460723c */ /* 0x040fee000004184c */
[----:B------:R-:W-:Y:S01]  /*2ce0*/  LEA R25, R173, UR11, 0x1 ;  /* 0x0000000bad197c11 */ /* 0x000fe2000f8e08ff */
[----:B------:R-:W-:Y:S01]  /*2cf0*/  HMMA.16816.F32.BF16 R108, R132, R28, R68 ;  /* 0x0000001c846c723c */ /* 0x000fe20000041844 */
[----:B------:R-:W-:-:S05]  /*2d00*/  IMAD.IADD R24, R203, 0x1, R198 ;  /* 0x00000001cb187824 */ /* 0x000fca00078e02c6 */
[----:B------:R-:W-:Y:S02]  /*2d10*/  LEA R208, R24, UR10, 0x1 ;  /* 0x0000000a18d07c11 */ /* 0x000fe4000f8e08ff */
[----:B------:R-:W-:Y:S01]  /*2d20*/  HMMA.16816.F32.BF16 R92, R132, R120, R128 ;  /* 0x00000078845c723c */ /* 0x000fe20000041880 */
[----:B------:R1:W2:Y:S06]  /*2d30*/  LDSM.16.M88.4 R132, [R207+0x3000] ;  /* 0x00300000cf84783b */ /* 0x0002ac0000000200 */
[----:B------:R-:W-:Y:S01]  /*2d40*/  IMAD R121, R176, 0x100, R25 ;  /* 0x00000100b0797824 */ /* 0x000fe200078e0219 */
[C---:B------:R-:W-:Y:S01]  /*2d50*/  HMMA.16816.F32.BF16 R52, R72.reuse, R50, R52 ;  /* 0x000000324834723c */ /* 0x040fe20000041834 */
[----:B------:R-:W-:Y:S01]  /*2d60*/  LEA R128, R197, UR10, 0x1 ;  /* 0x0000000ac5807c11 */ /* 0x000fe2000f8e08ff */
[----:B-1----:R-:W-:Y:S01]  /*2d70*/  IMAD.IADD R207, R203, 0x1, R196 ;  /* 0x00000001cbcf7824 */ /* 0x002fe200078e02c4 */
[----:B------:R-:W-:Y:S01]  /*2d80*/  LEA R120, R184, UR10, 0x1 ;  /* 0x0000000ab8787c11 */ /* 0x000fe2000f8e08ff */
[----:B------:R-:W-:Y:S03]  /*2d90*/  LDSM.16.M88.4 R84, [R121] ;  /* 0x000000007954783b */ /* 0x000fe60000000200 */
[----:B------:R-:W-:Y:S01]  /*2da0*/  LEA R207, R207, UR10, 0x1 ;  /* 0x0000000acfcf7c11 */ /* 0x000fe2000f8e08ff */
[C---:B------:R-:W-:Y:S01]  /*2db0*/  HMMA.16816.F32.BF16 R56, R72.reuse, R26, R56 ;  /* 0x0000001a4838723c */ /* 0x040fe20000041838 */
[----:B------:R-:W-:Y:S04]  /*2dc0*/  LDSM.16.M88.4 R76, [R121+0x2000] ;  /* 0x00200000794c783b */ /* 0x000fe80000000200 */
[----:B------:R-:W-:Y:S03]  /*2dd0*/  LDSM.16.M88.4 R68, [R121+0x4000] ;  /* 0x004000007944783b */ /* 0x000fe60000000200 */
[----:B------:R-:W-:Y:S01]  /*2de0*/  HMMA.16816.F32.BF16 R60, R72, R30, R60 ;  /* 0x0000001e483c723c */ /* 0x000fe2000004183c */
[----:B------:R-:W-:Y:S07]  /*2df0*/  LDSM.16.M88.4 R128, [R128] ;  /* 0x000000008080783b */ /* 0x000fee0000000200 */
[C---:B------:R-:W-:Y:S08]  /*2e00*/  HMMA.16816.F32.BF16 R32, R40.reuse, R50, R32 ;  /* 0x000000322820723c */ /* 0x040ff00000041820 */
[C---:B------:R-:W-:Y:S08]  /*2e10*/  HMMA.16816.F32.BF16 R36, R40.reuse, R26, R36 ;  /* 0x0000001a2824723c */ /* 0x040ff00000041824 */
[C---:B------:R-:W-:Y:S08]  /*2e20*/  HMMA.16816.F32.BF16 R44, R40.reuse, R30, R44 ;  /* 0x0000001e282c723c */ /* 0x040ff0000004182c */
[-C--:B------:R-:W-:Y:S01]  /*2e30*/  HMMA.16816.F32.BF16 R80, R40, R122.reuse, R80 ;  /* 0x0000007a2850723c */ /* 0x080fe20000041850 */
[----:B------:R-:W-:Y:S07]  /*2e40*/  LDSM.16.M88.4 R40, [R121+0x6000] ;  /* 0x006000007928783b */ /* 0x000fee0000000200 */
[----:B------:R-:W-:Y:S01]  /*2e50*/  HMMA.16816.F32.BF16 R72, R72, R122, R88 ;  /* 0x0000007a4848723c */ /* 0x000fe20000041858 */
[----:B------:R-:W1:Y:S07]  /*2e60*/  LDSM.16.M88.4 R88, [R208+0x1000] ;  /* 0x00100000d058783b */ /* 0x000e6e0000000200 */
[C---:B------:R-:W-:Y:S08]  /*2e70*/  HMMA.16816.F32.BF16 R100, R64.reuse, R50, R100 ;  /* 0x000000324064723c */ /* 0x040ff00000041864 */
[C---:B------:R-:W-:Y:S08]  /*2e80*/  HMMA.16816.F32.BF16 R104, R64.reuse, R26, R104 ;  /* 0x0000001a4068723c */ /* 0x040ff00000041868 */
[C---:B------:R-:W-:Y:S08]  /*2e90*/  HMMA.16816.F32.BF16 R112, R64.reuse, R30, R112 ;  /* 0x0000001e4070723c */ /* 0x040ff00000041870 */
[----:B------:R-:W-:Y:S01]  /*2ea0*/  HMMA.16816.F32.BF16 R64, R64, R122, R124 ;  /* 0x0000007a4040723c */ /* 0x000fe2000004187c */
[----:B------:R3:W4:Y:S07]  /*2eb0*/  LDSM.16.M88.4 R124, [R120] ;  /* 0x00000000787c783b */ /* 0x00072e0000000200 */
[C---:B--2---:R-:W-:Y:S01]  /*2ec0*/  HMMA.16816.F32.BF16 R24, R132.reuse, R26, R96 ;  /* 0x0000001a8418723c */ /* 0x044fe20000041860 */
[----:B------:R-:W2:Y:S07]  /*2ed0*/  LDSM.16.M88.4 R96, [R208+0x3000] ;  /* 0x00300000d060783b */ /* 0x000eae0000000200 */
[C---:B------:R-:W-:Y:S07]  /*2ee0*/  HMMA.16816.F32.BF16 R48, R132.reuse, R50, R116 ;  /* 0x000000328430723c */ /* 0x040fee0000041874 */
[----:B------:R-:W-:Y:S01]  /*2ef0*/  LEA R116, R195, UR10, 0x1 ;  /* 0x0000000ac3747c11 */ /* 0x000fe2000f8e08ff */
[C---:B------:R-:W-:Y:S01]  /*2f00*/  HMMA.16816.F32.BF16 R28, R132.reuse, R30, R108 ;  /* 0x0000001e841c723c */ /* 0x040fe2000004186c */
[----:B------:R-:W-:Y:S04]  /*2f10*/  LDSM.16.M88.4 R108, [R207+0x1000] ;  /* 0x00100000cf6c783b */ /* 0x000fe80000000200 */
[----:B------:R-:W2:Y:S03]  /*2f20*/  LDSM.16.M88.4 R116, [R116] ;  /* 0x000000007474783b */ /* 0x000ea60000000200 */
[----:B---3--:R-:W-:Y:S01]  /*2f30*/  HMMA.16816.F32.BF16 R120, R132, R122, R92 ;  /* 0x0000007a8478723c */ /* 0x008fe2000004185c */
[----:B------:R-:W3:Y:S06]  /*2f40*/  LDSM.16.M88.4 R92, [R209] ;  /* 0x00000000d15c783b */ /* 0x000eec0000000200 */
[----:B------:R-:W-:Y:S01]  /*2f50*/  IMAD.IADD R132, R203, 0x1, R192 ;  /* 0x00000001cb847824 */ /* 0x000fe200078e02c0 */
[----:B-1----:R-:W-:Y:S04]  /*2f60*/  HMMA.16816.F32.BF16 R52, R88, R84, R52 ;  /* 0x000000545834723c */ /* 0x002fe80000041834 */
[----:B------:R-:W-:-:S04]  /*2f70*/  LEA R132, R132, UR10, 0x1 ;  /* 0x0000000a84847c11 */ /* 0x000fc8000f8e08ff */
[C---:B------:R-:W-:Y:S08]  /*2f80*/  HMMA.16816.F32.BF16 R56, R88.reuse, R76, R56 ;  /* 0x0000004c5838723c */ /* 0x040ff00000041838 */
[C---:B------:R-:W-:Y:S08]  /*2f90*/  HMMA.16816.F32.BF16 R60, R88.reuse, R68, R60 ;  /* 0x00000044583c723c */ /* 0x040ff0000004183c */
[----:B------:R-:W-:Y:S01]  /*2fa0*/  HMMA.16816.F32.BF16 R72, R88, R40, R72 ;  /* 0x000000285848723c */ /* 0x000fe20000041848 */
[----:B------:R1:W2:Y:S07]  /*2fb0*/  LDSM.16.M88.4 R88, [R207+0x3000] ;  /* 0x00300000cf58783b */ /* 0x0002ae0000000200 */
[----:B------:R-:W-:Y:S01]  /*2fc0*/  HMMA.16816.F32.BF16 R32, R128, R84, R32 ;  /* 0x000000548020723c */ /* 0x000fe20000041820 */
[----:B-1----:R-:W-:-:S05]  /*2fd0*/  IMAD.IADD R207, R203, 0x1, R188 ;  /* 0x00000001cbcf7824 */ /* 0x002fca00078e02bc */
[----:B------:R-:W-:Y:S02]  /*2fe0*/  LEA R207, R207, UR10, 0x1 ;  /* 0x0000000acfcf7c11 */ /* 0x000fe4000f8e08ff */
[C---:B------:R-:W-:Y:S08]  /*2ff0*/  HMMA.16816.F32.BF16 R36, R128.reuse, R76, R36 ;  /* 0x0000004c8024723c */ /* 0x040ff00000041824 */
[----:B------:R-:W-:Y:S08]  /*3000*/  HMMA.16816.F32.BF16 R44, R128, R68, R44 ;  /* 0x00000044802c723c */ /* 0x000ff0000004182c */
[C---:B----4-:R-:W-:Y:S08]  /*3010*/  HMMA.16816.F32.BF16 R100, R124.reuse, R84, R100 ;  /* 0x000000547c64723c */ /* 0x050ff00000041864 */
[C---:B------:R-:W-:Y:S08]  /*3020*/  HMMA.16816.F32.BF16 R104, R124.reuse, R76, R104 ;  /* 0x0000004c7c68723c */ /* 0x040ff00000041868 */
[----:B------:R-:W-:Y:S08]  /*3030*/  HMMA.16816.F32.BF16 R112, R124, R68, R112 ;  /* 0x000000447c70723c */ /* 0x000ff00000041870 */
[-C--:B------:R-:W-:Y:S08]  /*3040*/  HMMA.16816.F32.BF16 R80, R128, R40.reuse, R80 ;  /* 0x000000288050723c */ /* 0x080ff00000041850 */
[----:B------:R-:W-:Y:S07]  /*3050*/  HMMA.16816.F32.BF16 R64, R124, R40, R64 ;  /* 0x000000287c40723c */ /* 0x000fee0000041840 */
[----:B------:R-:W-:Y:S01]  /*3060*/  LEA R124, R193, UR10, 0x1 ;  /* 0x0000000ac17c7c11 */ /* 0x000fe2000f8e08ff */
[C---:B--2---:R-:W-:Y:S05]  /*3070*/  HMMA.16816.F32.BF16 R24, R96.reuse, R76, R24 ;  /* 0x0000004c6018723c */ /* 0x044fea0000041818 */
[----:B------:R-:W-:Y:S03]  /*3080*/  LDSM.16.M88.4 R124, [R124] ;  /* 0x000000007c7c783b */ /* 0x000fe60000000200 */
[C---:B------:R-:W-:Y:S08]  /*3090*/  HMMA.16816.F32.BF16 R28, R96.reuse, R68, R28 ;  /* 0x00000044601c723c */ /* 0x040ff0000004181c */
[C---:B------:R-:W-:Y:S08]  /*30a0*/  HMMA.16816.F32.BF16 R48, R96.reuse, R84, R48 ;  /* 0x000000546030723c */ /* 0x040ff00000041830 */
[----:B------:R-:W-:Y:S07]  /*30b0*/  HMMA.16816.F32.BF16 R96, R96, R40, R120 ;  /* 0x000000286060723c */ /* 0x000fee0000041878 */
[----:B------:R-:W-:Y:S01]  /*30c0*/  LEA R41, R172, UR11, 0x1 ;  /* 0x0000000bac297c11 */ /* 0x000fe2000f8e08ff */
[----:B------:R-:W-:Y:S01]  /*30d0*/  IMAD.IADD R40, R203, 0x1, R194 ;  /* 0x00000001cb287824 */ /* 0x000fe200078e02c2 */
[----:B------:R-:W-:Y:S01]  /*30e0*/  LEA R120, R182, UR10, 0x1 ;  /* 0x0000000ab6787c11 */ /* 0x000fe2000f8e08ff */
[----:B------:R-:W-:Y:S02]  /*30f0*/  HMMA.16816.F32.BF16 R32, R116, R86, R32 ;  /* 0x000000567420723c */ /* 0x000fe40000041820 */
[----:B------:R-:W-:Y:S01]  /*3100*/  IMAD R134, R176, 0x100, R41 ;  /* 0x00000100b0867824 */ /* 0x000fe200078e0229 */
[----:B------:R-:W-:-:S02]  /*3110*/  LEA R133, R40, UR10, 0x1 ;  /* 0x0000000a28857c11 */ /* 0x000fc4000f8e08ff */
[----:B------:R-:W-:Y:S03]  /*3120*/  LDSM.16.M88.4 R120, [R120] ;  /* 0x000000007878783b */ /* 0x000fe60000000200 */
[C---:B------:R-:W-:Y:S01]  /*3130*/  HMMA.16816.F32.BF16 R36, R116.reuse, R78, R36 ;  /* 0x0000004e7424723c */ /* 0x040fe20000041824 */
[----:B------:R-:W-:Y:S07]  /*3140*/  LDSM.16.M88.4 R128, [R133+0x1000] ;  /* 0x001000008580783b */ /* 0x000fee0000000200 */
[----:B------:R-:W-:Y:S08]  /*3150*/  HMMA.16816.F32.BF16 R44, R116, R70, R44 ;  /* 0x00000046742c723c */ /* 0x000ff0000004182c */
[C---:B------:R-:W-:Y:S08]  /*3160*/  HMMA.16816.F32.BF16 R52, R108.reuse, R86, R52 ;  /* 0x000000566c34723c */ /* 0x040ff00000041834 */
[C---:B------:R-:W-:Y:S08]  /*3170*/  HMMA.16816.F32.BF16 R56, R108.reuse, R78, R56 ;  /* 0x0000004e6c38723c */ /* 0x040ff00000041838 */
[----:B------:R-:W-:Y:S08]  /*3180*/  HMMA.16816.F32.BF16 R60, R108, R70, R60 ;  /* 0x000000466c3c723c */ /* 0x000ff0000004183c */
[C---:B---3--:R-:W-:Y:S08]  /*3190*/  HMMA.16816.F32.BF16 R100, R92.reuse, R86, R100 ;  /* 0x000000565c64723c */ /* 0x048ff00000041864 */
[C---:B------:R-:W-:Y:S08]  /*31a0*/  HMMA.16816.F32.BF16 R104, R92.reuse, R78, R104 ;  /* 0x0000004e5c68723c */ /* 0x040ff00000041868 */
[----:B------:R-:W-:Y:S08]  /*31b0*/  HMMA.16816.F32.BF16 R112, R92, R70, R112 ;  /* 0x000000465c70723c */ /* 0x000ff00000041870 */
[-C--:B------:R-:W-:Y:S01]  /*31c0*/  HMMA.16816.F32.BF16 R116, R116, R42.reuse, R80 ;  /* 0x0000002a7474723c */ /* 0x080fe20000041850 */
[----:B------:R-:W1:Y:S07]  /*31d0*/  LDSM.16.M88.4 R80, [R134] ;  /* 0x000000008650783b */ /* 0x000e6e0000000200 */
[-C--:B------:R-:W-:Y:S01]  /*31e0*/  HMMA.16816.F32.BF16 R108, R108, R42.reuse, R72 ;  /* 0x0000002a6c6c723c */ /* 0x080fe20000041848 */
[----:B------:R-:W2:Y:S07]  /*31f0*/  LDSM.16.M88.4 R72, [R134+0x2000] ;  /* 0x002000008648783b */ /* 0x000eae0000000200 */
[----:B------:R-:W-:Y:S01]  /*3200*/  HMMA.16816.F32.BF16 R92, R92, R42, R64 ;  /* 0x0000002a5c5c723c */ /* 0x000fe20000041840 */
[----:B------:R-:W3:Y:S07]  /*3210*/  LDSM.16.M88.4 R64, [R134+0x4000] ;  /* 0x004000008640783b */ /* 0x000eee0000000200 */
[C---:B------:R-:W-:Y:S01]  /*3220*/  HMMA.16816.F32.BF16 R76, R88.reuse, R78, R24 ;  /* 0x0000004e584c723c */ /* 0x040fe20000041818 */
[----:B------:R-:W4:Y:S07]  /*3230*/  LDSM.16.M88.4 R24, [R134+0x6000] ;  /* 0x006000008618783b */ /* 0x000f2e0000000200 */
[C---:B------:R-:W-:Y:S01]  /*3240*/  HMMA.16816.F32.BF16 R68, R88.reuse, R70, R28 ;  /* 0x000000465844723c */ /* 0x040fe2000004181c */
[----:B------:R-:W4:Y:S07]  /*3250*/  LDSM.16.M88.4 R28, [R133+0x3000] ;  /* 0x00300000851c783b */ /* 0x000f2e0000000200 */
[C---:B------:R-:W-:Y:S07]  /*3260*/  HMMA.16816.F32.BF16 R84, R88.reuse, R86, R48 ;  /* 0x000000565854723c */ /* 0x040fee0000041830 */
[----:B------:R-:W-:Y:S01]  /*3270*/  LEA R48, R191, UR10, 0x1 ;  /* 0x0000000abf307c11 */ /* 0x000fe2000f8e08ff */
[----:B------:R-:W-:Y:S01]  /*3280*/  HMMA.16816.F32.BF16 R40, R88, R42, R96 ;  /* 0x0000002a5828723c */ /* 0x000fe20000041860 */
[----:B------:R-:W4:Y:S04]  /*3290*/  LDSM.16.M88.4 R96, [R132+0x1000] ;  /* 0x001000008460783b */ /* 0x000f280000000200 */
[----:B------:R-:W4:Y:S02]  /*32a0*/  LDSM.16.M88.4 R48, [R48] ;  /* 0x000000003030783b */ /* 0x000f240000000200 */
[----:B------:R-:W-:Y:S01]  /*32b0*/  LEA R88, R181, UR10, 0x1 ;  /* 0x0000000ab5587c11 */ /* 0x000fe2000f8e08ff */
[C---:B-1----:R-:W-:Y:S05]  /*32c0*/  HMMA.16816.F32.BF16 R52, R128.reuse, R80, R52 ;  /* 0x000000508034723c */ /* 0x042fea0000041834 */
[----:B------:R-:W1:Y:S03]  /*32d0*/  LDSM.16.M88.4 R88, [R88] ;  /* 0x000000005858783b */ /* 0x000e660000000200 */
[C---:B--2---:R-:W-:Y:S08]  /*32e0*/  HMMA.16816.F32.BF16 R56, R128.reuse, R72, R56 ;  /* 0x000000488038723c */ /* 0x044ff00000041838 */
[C---:B---3--:R-:W-:Y:S08]  /*32f0*/  HMMA.16816.F32.BF16 R60, R128.reuse, R64, R60 ;  /* 0x00000040803c723c */ /* 0x048ff0000004183c */
[----:B----4-:R-:W-:Y:S08]  /*3300*/  HMMA.16816.F32.BF16 R108, R128, R24, R108 ;  /* 0x00000018806c723c */ /* 0x010ff0000004186c */
[C---:B------:R-:W-:Y:S08]  /*3310*/  HMMA.16816.F32.BF16 R32, R124.reuse, R80, R32 ;  /* 0x000000507c20723c */ /* 0x040ff00000041820 */
[C---:B------:R-:W-:Y:S08]  /*3320*/  HMMA.16816.F32.BF16 R36, R124.reuse, R72, R36 ;  /* 0x000000487c24723c */ /* 0x040ff00000041824 */
[C---:B------:R-:W-:Y:S08]  /*3330*/  HMMA.16816.F32.BF16 R44, R124.reuse, R64, R44 ;  /* 0x000000407c2c723c */ /* 0x040ff0000004182c */
[----:B------:R-:W-:Y:S08]  /*3340*/  HMMA.16816.F32.BF16 R116, R124, R24, R116 ;  /* 0x000000187c74723c */ /* 0x000ff00000041874 */
[C---:B------:R-:W-:Y:S08]  /*3350*/  HMMA.16816.F32.BF16 R100, R120.reuse, R80, R100 ;  /* 0x000000507864723c */ /* 0x040ff00000041864 */
[C---:B------:R-:W-:Y:S08]  /*3360*/  HMMA.16816.F32.BF16 R104, R120.reuse, R72, R104 ;  /* 0x000000487868723c */ /* 0x040ff00000041868 */
[C---:B------:R-:W-:Y:S08]  /*3370*/  HMMA.16816.F32.BF16 R112, R120.reuse, R64, R112 ;  /* 0x000000407870723c */ /* 0x040ff00000041870 */
[----:B------:R-:W-:Y:S08]  /*3380*/  HMMA.16816.F32.BF16 R92, R120, R24, R92 ;  /* 0x00000018785c723c */ /* 0x000ff0000004185c */
[C---:B------:R-:W-:Y:S07]  /*3390*/  HMMA.16816.F32.BF16 R84, R28.reuse, R80, R84 ;  /* 0x000000501c54723c */ /* 0x040fee0000041854 */
[----:B------:R-:W-:Y:S01]  /*33a0*/  LEA R80, R187, UR10, 0x1 ;  /* 0x0000000abb507c11 */ /* 0x000fe2000f8e08ff */
[C---:B------:R-:W-:Y:S08]  /*33b0*/  HMMA.16816.F32.BF16 R76, R28.reuse, R72, R76 ;  /* 0x000000481c4c723c */ /* 0x040ff0000004184c */
[C---:B------:R-:W-:Y:S08]  /*33c0*/  HMMA.16816.F32.BF16 R68, R28.reuse, R64, R68 ;  /* 0x000000401c44723c */ /* 0x040ff00000041844 */
[----:B------:R-:W-:Y:S01]  /*33d0*/  HMMA.16816.F32.BF16 R28, R28, R24, R40 ;  /* 0x000000181c1c723c */ /* 0x000fe20000041828 */
[----:B------:R-:W2:Y:S06]  /*33e0*/  LDSM.16.M88.4 R40, [R132+0x3000] ;  /* 0x003000008428783b */ /* 0x000eac0000000200 */
[----:B------:R-:W-:Y:S01]  /*33f0*/  IMAD.IADD R24, R203, 0x1, R190 ;  /* 0x00000001cb187824 */ /* 0x000fe200078e02be */
[----:B------:R-:W-:Y:S01]  /*3400*/  LEA R25, R171, UR11, 0x1 ;  /* 0x0000000bab197c11 */ /* 0x000fe2000f8e08ff */
[----:B------:R-:W-:Y:S03]  /*3410*/  HMMA.16816.F32.BF16 R52, R96, R82, R52 ;  /* 0x000000526034723c */ /* 0x000fe60000041834 */
[----:B------:R-:W-:Y:S01]  /*3420*/  LEA R208, R24, UR10, 0x1 ;  /* 0x0000000a18d07c11 */ /* 0x000fe2000f8e08ff */
[----:B------:R-:W-:Y:S01]  /*3430*/  IMAD R25, R176, 0x100, R25 ;  /* 0x00000100b0197824 */ /* 0x000fe200078e0219 */
[----:B------:R-:W-:-:S03]  /*3440*/  LEA R24, R180, UR10, 0x1 ;  /* 0x0000000ab4187c11 */ /* 0x000fc6000f8e08ff */
[C---:B------:R-:W-:Y:S01]  /*3450*/  HMMA.16816.F32.BF16 R56, R96.reuse, R74, R56 ;  /* 0x0000004a6038723c */ /* 0x040fe20000041838 */
[----:B------:R-:W-:Y:S04]  /*3460*/  LDSM.16.M88.4 R128, [R25] ;  /* 0x000000001980783b */ /* 0x000fe80000000200 */
[----:B------:R-:W-:Y:S03]  /*3470*/  LDSM.16.M88.4 R124, [R25+0x2000] ;  /* 0x00200000197c783b */ /* 0x000fe60000000200 */
[C---:B------:R-:W-:Y:S01]  /*3480*/  HMMA.16816.F32.BF16 R60, R96.reuse, R66, R60 ;  /* 0x00000042603c723c */ /* 0x040fe2000004183c */
[----:B------:R-:W-:Y:S04]  /*3490*/  LDSM.16.M88.4 R120, [R25+0x4000] ;  /* 0x004000001978783b */ /* 0x000fe80000000200 */
[----:B------:R-:W-:Y:S03]  /*34a0*/  LDSM.16.M88.4 R132, [R208+0x1000] ;  /* 0x00100000d084783b */ /* 0x000fe60000000200 */
[----:B------:R-:W-:Y:S07]  /*34b0*/  HMMA.16816.F32.BF16 R96, R96, R26, R108 ;  /* 0x0000001a6060723c */ /* 0x000fee000004186c */
[----:B------:R-:W-:Y:S01]  /*34c0*/  LEA R108, R189, UR10, 0x1 ;  /* 0x0000000abd6c7c11 */ /* 0x000fe2000f8e08ff */
[C---:B------:R-:W-:Y:S05]  /*34d0*/  HMMA.16816.F32.BF16 R32, R48.reuse, R82, R32 ;  /* 0x000000523020723c */ /* 0x040fea0000041820 */
[----:B------:R-:W3:Y:S03]  /*34e0*/  LDSM.16.M88.4 R108, [R108] ;  /* 0x000000006c6c783b */ /* 0x000ee60000000200 */
[C---:B------:R-:W-:Y:S08]  /*34f0*/  HMMA.16816.F32.BF16 R36, R48.reuse, R74, R36 ;  /* 0x0000004a3024723c */ /* 0x040ff00000041824 */
[C---:B------:R-:W-:Y:S08]  /*3500*/  HMMA.16816.F32.BF16 R44, R48.reuse, R66, R44 ;  /* 0x00000042302c723c */ /* 0x040ff0000004182c */
[----:B------:R-:W-:Y:S01]  /*3510*/  HMMA.16816.F32.BF16 R48, R48, R26, R116 ;  /* 0x0000001a3030723c */ /* 0x000fe20000041874 */
[----:B------:R4:W-:Y:S07]  /*3520*/  LDSM.16.M88.4 R116, [R25+0x6000] ;  /* 0x006000001974783b */ /* 0x0009ee0000000200 */
[----:B-1----:R-:W-:Y:S01]  /*3530*/  HMMA.16816.F32.BF16 R100, R88, R82, R100 ;  /* 0x000000525864723c */ /* 0x002fe20000041864 */
[----:B----4-:R-:W-:Y:S01]  /*3540*/  LEA R25, R179, UR10, 0x1 ;  /* 0x0000000ab3197c11 */ /* 0x010fe2000f8e08ff */
[----:B------:R-:W-:-:S06]  /*3550*/  ULEA UR10, UR8, 0x18000, 0xe ;  /* 0x00018000080a7891 */ /* 0x000fcc000f8e703f */
[C---:B------:R-:W-:Y:S08]  /*3560*/  HMMA.16816.F32.BF16 R104, R88.reuse, R74, R104 ;  /* 0x0000004a5868723c */ /* 0x040ff00000041868 */
[C---:B------:R-:W-:Y:S08]  /*3570*/  HMMA.16816.F32.BF16 R112, R88.reuse, R66, R112 ;  /* 0x000000425870723c */ /* 0x040ff00000041870 */
[----:B------:R-:W-:Y:S01]  /*3580*/  HMMA.16816.F32.BF16 R92, R88, R26, R92 ;  /* 0x0000001a585c723c */ /* 0x000fe2000004185c */
[----:B------:R-:W1:Y:S07]  /*3590*/  LDSM.16.M88.4 R88, [R24] ;  /* 0x000000001858783b */ /* 0x000e6e0000000200 */
[C---:B--2---:R-:W-:Y:S01]  /*35a0*/  HMMA.16816.F32.BF16 R76, R40.reuse, R74, R76 ;  /* 0x0000004a284c723c */ /* 0x044fe2000004184c */
[----:B------:R-:W2:Y:S07]  /*35b0*/  LDSM.16.M88.4 R72, [R208+0x3000] ;  /* 0x00300000d048783b */ /* 0x000eae0000000200 */
[C---:B------:R-:W-:Y:S01]  /*35c0*/  HMMA.16816.F32.BF16 R28, R40.reuse, R26, R28 ;  /* 0x0000001a281c723c */ /* 0x040fe2000004181c */
[----:B------:R-:W4:Y:S07]  /*35d0*/  LDSM.16.M88.4 R24, [R25] ;  /* 0x000000001918783b */ /* 0x000f2e0000000200 */
[C---:B------:R-:W-:Y:S01]  /*35e0*/  HMMA.16816.F32.BF16 R84, R40.reuse, R82, R84 ;  /* 0x000000522854723c */ /* 0x040fe20000041854 */
[----:B------:R-:W2:Y:S07]  /*35f0*/  LDSM.16.M88.4 R80, [R80] ;  /* 0x000000005050783b */ /* 0x000eae0000000200 */
[----:B------:R-:W-:Y:S01]  /*3600*/  HMMA.16816.F32.BF16 R68, R40, R66, R68 ;  /* 0x000000422844723c */ /* 0x000fe20000041844 */
[----:B------:R-:W2:Y:S04]  /*3610*/  LDSM.16.M88.4 R64, [R207+0x1000] ;  /* 0x00100000cf40783b */ /* 0x000ea80000000200 */
[----:B------:R-:W2:Y:S03]  /*3620*/  LDSM.16.M88.4 R40, [R207+0x3000] ;  /* 0x00300000cf28783b */ /* 0x000ea60000000200 */
[-C--:B---3--:R-:W-:Y:S08]  /*3630*/  HMMA.16816.F32.BF16 R32, R108, R128.reuse, R32 ;  /* 0x000000806c20723c */ /* 0x088ff00000041820 */
[C---:B-1----:R-:W-:Y:S08]  /*3640*/  HMMA.16816.F32.BF16 R100, R88.reuse, R128, R100 ;  /* 0x000000805864723c */ /* 0x042ff00000041864 */
[C---:B------:R-:W-:Y:S08]  /*3650*/  HMMA.16816.F32.BF16 R104, R88.reuse, R124, R104 ;  /* 0x0000007c5868723c */ /* 0x040ff00000041868 */
[C---:B------:R-:W-:Y:S08]  /*3660*/  HMMA.16816.F32.BF16 R112, R88.reuse, R120, R112 ;  /* 0x000000785870723c */ /* 0x040ff00000041870 */
[----:B------:R-:W-:Y:S08]  /*3670*/  HMMA.16816.F32.BF16 R92, R88, R116, R92 ;  /* 0x00000074585c723c */ /* 0x000ff0000004185c */
[C---:B------:R-:W-:Y:S08]  /*3680*/  HMMA.16816.F32.BF16 R36, R108.reuse, R124, R36 ;  /* 0x0000007c6c24723c */ /* 0x040ff00000041824 */
[C---:B------:R-:W-:Y:S08]  /*3690*/  HMMA.16816.F32.BF16 R44, R108.reuse, R120, R44 ;  /* 0x000000786c2c723c */ /* 0x040ff0000004182c */
[----:B------:R-:W-:Y:S08]  /*36a0*/  HMMA.16816.F32.BF16 R48, R108, R116, R48 ;  /* 0x000000746c30723c */ /* 0x000ff00000041830 */
[C---:B------:R-:W-:Y:S08]  /*36b0*/  HMMA.16816.F32.BF16 R52, R132.reuse, R128, R52 ;  /* 0x000000808434723c */ /* 0x040ff00000041834 */
[C---:B------:R-:W-:Y:S08]  /*36c0*/  HMMA.16816.F32.BF16 R56, R132.reuse, R124, R56 ;  /* 0x0000007c8438723c */ /* 0x040ff00000041838 */
[C---:B------:R-:W-:Y:S08]  /*36d0*/  HMMA.16816.F32.BF16 R60, R132.reuse, R120, R60 ;  /* 0x00000078843c723c */ /* 0x040ff0000004183c */
[----:B------:R-:W-:Y:S08]  /*36e0*/  HMMA.16816.F32.BF16 R96, R132, R116, R96 ;  /* 0x000000748460723c */ /* 0x000ff00000041860 */
[C---:B--2---:R-:W-:Y:S08]  /*36f0*/  HMMA.16816.F32.BF16 R84, R72.reuse, R128, R84 ;  /* 0x000000804854723c */ /* 0x044ff00000041854 */
[----:B------:R-:W-:Y:S08]  /*3700*/  HMMA.16816.F32.BF16 R28, R72, R116, R28 ;  /* 0x00000074481c723c */ /* 0x000ff0000004181c */
[C---:B----4-:R-:W-:Y:S08]  /*3710*/  HMMA.16816.F32.BF16 R100, R24.reuse, R130, R100 ;  /* 0x000000821864723c */ /* 0x050ff00000041864 */
[C---:B------:R-:W-:Y:S08]  /*3720*/  HMMA.16816.F32.BF16 R104, R24.reuse, R126, R104 ;  /* 0x0000007e1868723c */ /* 0x040ff00000041868 */
[C---:B------:R-:W-:Y:S08]  /*3730*/  HMMA.16816.F32.BF16 R112, R24.reuse, R122, R112 ;  /* 0x0000007a1870723c */ /* 0x040ff00000041870 */
[----:B------:R-:W-:Y:S07]  /*3740*/  HMMA.16816.F32.BF16 R92, R24, R118, R92 ;  /* 0x00000076185c723c */ /* 0x000fee000004185c */
[----:B------:R-:W-:Y:S01]  /*3750*/  IADD3 R24, P1, R21, UR6, RZ ;  /* 0x0000000615187c10 */ /* 0x000fe2000ff3e0ff */
[----:B------:R-:W-:Y:S03]  /*3760*/  HMMA.16816.F32.BF16 R76, R72, R124, R76 ;  /* 0x0000007c484c723c */ /* 0x000fe6000004184c */
[----:B------:R-:W-:-:S02]  /*3770*/  IADD3.X R25, R0, UR7, RZ, P1, !PT ;  /* 0x0000000700197c10 */ /* 0x000fc40008ffe4ff */
[----:B------:R-:W-:-:S03]  /*3780*/  IADD3 R26, P1, R18, UR6, RZ ;  /* 0x00000006121a7c10 */ /* 0x000fc6000ff3e0ff */
[----:B------:R-:W-:Y:S01]  /*3790*/  HMMA.16816.F32.BF16 R68, R72, R120, R68 ;  /* 0x000000784844723c */ /* 0x000fe20000041844 */
[----:B------:R-:W-:-:S06]  /*37a0*/  IADD3.X R27, R22, UR7, RZ, P1, !PT ;  /* 0x00000007161b7c10 */ /* 0x000fcc0008ffe4ff */
[----:B------:R-:W-:Y:S01]  /*37b0*/  IADD3 R73, R204, UR10, RZ ;  /* 0x0000000acc497c10 */ /* 0x000fe2000fffe0ff */
[----:B------:R-:W-:Y:S01]  /*37c0*/  BAR.SYNC.DEFER_BLOCKING 0x0 ;  /* 0x0000000000007b1d */ /* 0x000fe20000010000 */
[C---:B------:R-:W-:Y:S08]  /*37d0*/  HMMA.16816.F32.BF16 R32, R80.reuse, R130, R32 ;  /* 0x000000825020723c */ /* 0x040ff00000041820 */
[C---:B------:R-:W-:Y:S08]  /*37e0*/  HMMA.16816.F32.BF16 R36, R80.reuse, R126, R36 ;  /* 0x0000007e5024723c */ /* 0x040ff00000041824 */
[C---:B------:R-:W-:Y:S01]  /*37f0*/  HMMA.16816.F32.BF16 R44, R80.reuse, R122, R44 ;  /* 0x0000007a502c723c */ /* 0x040fe2000004182c */
[----:B------:R-:W-:Y:S01]  /*3800*/  @!PT LDS RZ, [RZ] ;  /* 0x00000000fffff984 */ /* 0x000fe20000000800 */
[----:B------:R-:W-:Y:S01]  /*3810*/  @!PT LDS RZ, [RZ] ;  /* 0x00000000fffff984 */ /* 0x000fe20000000800 */
[----:B------:R-:W-:Y:S01]  /*3820*/  @!PT LDS RZ, [RZ] ;  /* 0x00000000fffff984 */ /* 0x000fe20000000800 */
[----:B------:R1:W-:Y:S07]  /*3830*/  LDGSTS.E.BYPASS.128 [R73], [R24.64], !P0 ;  /* 0x0000000018497fae */ /* 0x0003ee000c101c4c */
[----:B------:R-:W-:Y:S07]  /*3840*/  HMMA.16816.F32.BF16 R80, R80, R118, R48 ;  /* 0x000000765050723c */ /* 0x000fee0000041830 */
[----:B------:R-:W-:Y:S01]  /*3850*/  IADD3 R48, P2, R19, UR6, RZ ;  /* 0x0000000613307c10 */ /* 0x000fe2000ff5e0ff */
[----:B------:R-:W-:Y:S03]  /*3860*/  HMMA.16816.F32.BF16 R52, R64, R130, R52 ;  /* 0x000000824034723c */ /* 0x000fe60000041834 */
[----:B------:R-:W-:-:S02]  /*3870*/  IADD3.X R49, R23, UR7, RZ, P2, !PT ;  /* 0x0000000717317c10 */ /* 0x000fc400097fe4ff */
[----:B------:R-:W-:-:S03]  /*3880*/  IADD3 R50, P2, R16, UR6, RZ ;  /* 0x0000000610327c10 */ /* 0x000fc6000ff5e0ff */
[C---:B------:R-:W-:Y:S01]  /*3890*/  HMMA.16816.F32.BF16 R56, R64.reuse, R126, R56 ;  /* 0x0000007e4038723c */ /* 0x040fe20000041838 */
[----:B------:R-:W-:Y:S01]  /*38a0*/  IADD3.X R51, R20, UR7, RZ, P2, !PT ;  /* 0x0000000714337c10 */ /* 0x000fe200097fe4ff */
[----:B------:R2:W-:Y:S04]  /*38b0*/  LDGSTS.E.BYPASS.128 [R73+0x800], [R48.64], !P0 ;  /* 0x0080000030497fae */ /* 0x0005e8000c101c4c */
[----:B------:R3:W-:Y:S02]  /*38c0*/  LDGSTS.E.BYPASS.128 [R73+0x1000], [R26.64], !P0 ;  /* 0x010000001a497fae */ /* 0x0007e4000c101c4c */
[C---:B------:R-:W-:Y:S02]  /*38d0*/  HMMA.16816.F32.BF16 R60, R64.reuse, R122, R60 ;  /* 0x0000007a403c723c */ /* 0x040fe4000004183c */
[----:B------:R4:W-:Y:S06]  /*38e0*/  LDGSTS.E.BYPASS.128 [R73+0x1800], [R50.64], !P0 ;  /* 0x0180000032497fae */ /* 0x0009ec000c101c4c */
[----:B------:R-:W-:Y:S07]  /*38f0*/  HMMA.16816.F32.BF16 R96, R64, R118, R96 ;  /* 0x000000764060723c */ /* 0x000fee0000041860 */
[----:B------:R-:W-:Y:S01]  /*3900*/  IADD3 R64, P1, R14, UR6, RZ ;  /* 0x000000060e407c10 */ /* 0x000fe2000ff3e0ff */
[----:B------:R-:W-:Y:S01]  /*3910*/  HMMA.16816.F32.BF16 R84, R40, R130, R84 ;  /* 0x000000822854723c */ /* 0x000fe20000041854 */
[----:B------:R-:W-:-:S02]  /*3920*/  IADD3 R66, P2, R12, UR6, RZ ;  /* 0x000000060c427c10 */ /* 0x000fc4000ff5e0ff */
[----:B------:R-:W-:Y:S02]  /*3930*/  IADD3.X R65, R17, UR7, RZ, P1, !PT ;  /* 0x0000000711417c10 */ /* 0x000fe40008ffe4ff */
[----:B-1----:R-:W-:Y:S02]  /*3940*/  IADD3 R24, P1, R10, UR6, RZ ;  /* 0x000000060a187c10 */ /* 0x002fe4000ff3e0ff */
[----:B------:R-:W-:Y:S01]  /*3950*/  IADD3.X R67, R15, UR7, RZ, P2, !PT ;  /* 0x000000070f437c10 */ /* 0x000fe200097fe4ff */
[----:B------:R-:W-:Y:S01]  /*3960*/  HMMA.16816.F32.BF16 R128, R40, R118, R28 ;  /* 0x000000762880723c */ /* 0x000fe2000004181c */
[----:B------:R-:W-:Y:S01]  /*3970*/  IADD3.X R25, R13, UR7, RZ, P1, !PT ;  /* 0x000000070d197c10 */ /* 0x000fe20008ffe4ff */
[----:B------:R1:W-:Y:S01]  /*3980*/  LDGSTS.E.BYPASS.128 [R73+0x2000], [R64.64], !P0 ;  /* 0x0200000040497fae */ /* 0x0003e2000c101c4c */
[----:B---3--:R-:W-:-:S03]  /*3990*/  IADD3 R26, P1, R6, UR6, RZ ;  /* 0x00000006061a7c10 */ /* 0x008fc6000ff3e0ff */
[----:B------:R3:W-:Y:S01]  /*39a0*/  LDGSTS.E.BYPASS.128 [R73+0x2800], [R66.64], !P0 ;  /* 0x0280000042497fae */ /* 0x0007e2000c101c4c */
[----:B------:R-:W-:Y:S01]  /*39b0*/  IADD3 R28, P2, R8, UR6, RZ ;  /* 0x00000006081c7c10 */ /* 0x000fe2000ff5e0ff */
[C---:B------:R-:W-:Y:S01]  /*39c0*/  HMMA.16816.F32.BF16 R76, R40.reuse, R126, R76 ;  /* 0x0000007e284c723c */ /* 0x040fe2000004184c */
[----:B------:R-:W-:Y:S01]  /*39d0*/  IMAD.U32 R31, RZ, RZ, UR8 ;  /* 0x00000008ff1f7e24 */ /* 0x000fe2000f8e00ff */
[----:B------:R-:W-:Y:S01]  /*39e0*/  IADD3.X R27, R9, UR7, RZ, P1, !PT ;  /* 0x00000007091b7c10 */ /* 0x000fe20008ffe4ff */
[----:B------:R2:W-:Y:S01]  /*39f0*/  LDGSTS.E.BYPASS.128 [R73+0x3000], [R24.64], !P0 ;  /* 0x0300000018497fae */ /* 0x0005e2000c101c4c */
[----:B------:R-:W-:Y:S02]  /*3a00*/  IADD3.X R29, R11, UR7, RZ, P2, !PT ;  /* 0x000000070b1d7c10 */ /* 0x000fe400097fe4ff */
[----:B------:R-:W-:Y:S01]  /*3a10*/  IADD3 R30, P2, R4, UR6, RZ ;  /* 0x00000006041e7c10 */ /* 0x000fe2000ff5e0ff */
[----:B-1----:R-:W-:Y:S01]  /*3a20*/  IMAD R65, R31, 0x8000, R204 ;  /* 0x000080001f417824 */ /* 0x002fe200078e02cc */
[----:B------:R-:W-:Y:S01]  /*3a30*/  HMMA.16816.F32.BF16 R68, R40, R122, R68 ;  /* 0x0000007a2844723c */ /* 0x000fe20000041844 */
[----:B------:R1:W-:Y:S01]  /*3a40*/  LDGSTS.E.BYPASS.128 [R73+0x3800], [R28.64], !P0 ;  /* 0x038000001c497fae */ /* 0x0003e2000c101c4c */
[----:B------:R-:W-:-:S03]  /*3a50*/  IADD3.X R31, R7, UR7, RZ, P2, !PT ;  /* 0x00000007071f7c10 */ /* 0x000fc600097fe4ff */
[----:B------:R-:W0:Y:S02]  /*3a60*/  LDGDEPBAR ;  /* 0x00000000000079af */ /* 0x000e240000000000 */
[----:B------:R-:W-:Y:S02]  /*3a70*/  IADD3 R40, P1, R2, UR6, RZ ;  /* 0x0000000602287c10 */ /* 0x000fe4000ff3e0ff */
[----:B------:R-:W-:Y:S01]  /*3a80*/  IADD3 R42, P2, R136, UR6, RZ ;  /* 0x00000006882a7c10 */ /* 0x000fe2000ff5e0ff */
[----:B------:R3:W-:Y:S01]  /*3a90*/  LDGSTS.E.BYPASS.128 [R65], [R26.64], !P0 ;  /* 0x000000001a417fae */ /* 0x0007e2000c101c4c */
[----:B------:R-:W-:Y:S02]  /*3aa0*/  IADD3.X R41, R5, UR7, RZ, P1, !PT ;  /* 0x0000000705297c10 */ /* 0x000fe40008ffe4ff */
[----:B--2---:R-:W-:Y:S01]  /*3ab0*/  IADD3 R24, P1, R138, UR6, RZ ;  /* 0x000000068a187c10 */ /* 0x004fe2000ff3e0ff */
[----:B------:R2:W-:Y:S01]  /*3ac0*/  LDGSTS.E.BYPASS.128 [R65+0x800], [R30.64], !P0 ;  /* 0x008000001e417fae */ /* 0x0005e2000c101c4c */
[----:B------:R-:W-:-:S02]  /*3ad0*/  IADD3.X R43, R3, UR7, RZ, P2, !PT ;  /* 0x00000007032b7c10 */ /* 0x000fc400097fe4ff */
[----:B------:R-:W-:Y:S01]  /*3ae0*/  IADD3.X R25, R137, UR7, RZ, P1, !PT ;  /* 0x0000000789197c10 */ /* 0x000fe20008ffe4ff */
[----:B------:R4:W-:Y:S01]  /*3af0*/  LDGSTS.E.BYPASS.128 [R65+0x1000], [R40.64], !P0 ;  /* 0x0100000028417fae */ /* 0x0009e2000c101c4c */
[----:B-1----:R-:W-:Y:S02]  /*3b00*/  IADD3 R28, P2, R140, UR6, RZ ;  /* 0x000000068c1c7c10 */ /* 0x002fe4000ff5e0ff */
[----:B------:R-:W-:Y:S01]  /*3b10*/  IADD3 R48, P1, R142, UR6, RZ ;  /* 0x000000068e307c10 */ /* 0x000fe2000ff3e0ff */
[----:B------:R1:W-:Y:S01]  /*3b20*/  LDGSTS.E.BYPASS.128 [R65+0x1800], [R42.64], !P0 ;  /* 0x018000002a417fae */ /* 0x0003e2000c101c4c */
[----:B------:R-:W-:Y:S02]  /*3b30*/  IADD3.X R29, R139, UR7, RZ, P2, !PT ;  /* 0x000000078b1d7c10 */ /* 0x000fe400097fe4ff */
[----:B------:R-:W-:Y:S01]  /*3b40*/  IADD3.X R49, R141, UR7, RZ, P1, !PT ;  /* 0x000000078d317c10 */ /* 0x000fe20008ffe4ff */
[----:B------:R1:W-:Y:S01]  /*3b50*/  LDGSTS.E.BYPASS.128 [R65+0x2000], [R24.64], !P0 ;  /* 0x0200000018417fae */ /* 0x0003e2000c101c4c */
[----:B---3--:R-:W-:-:S02]  /*3b60*/  IADD3 R26, P2, R144, UR6, RZ ;  /* 0x00000006901a7c10 */ /* 0x008fc4000ff5e0ff */
[----:B--2---:R-:W-:Y:S01]  /*3b70*/  IADD3 R30, P1, R146, UR6, RZ ;  /* 0x00000006921e7c10 */ /* 0x004fe2000ff3e0ff */
[----:B------:R2:W-:Y:S01]  /*3b80*/  LDGSTS.E.BYPASS.128 [R65+0x2800], [R28.64], !P0 ;  /* 0x028000001c417fae */ /* 0x0005e2000c101c4c */
[----:B------:R-:W-:Y:S02]  /*3b90*/  IADD3.X R27, R143, UR7, RZ, P2, !PT ;  /* 0x000000078f1b7c10 */ /* 0x000fe400097fe4ff */
[----:B------:R-:W-:Y:S01]  /*3ba0*/  IADD3.X R31, R145, UR7, RZ, P1, !PT ;  /* 0x00000007911f7c10 */ /* 0x000fe20008ffe4ff */
[----:B------:R3:W-:Y:S01]  /*3bb0*/  LDGSTS.E.BYPASS.128 [R65+0x3000], [R48.64], !P0 ;  /* 0x0300000030417fae */ /* 0x0007e2000c101c4c */
[----:B----4-:R-:W-:Y:S02]  /*3bc0*/  IADD3 R40, P2, R148, UR6, RZ ;  /* 0x0000000694287c10 */ /* 0x010fe4000ff5e0ff */
[----:B-1----:R-:W-:Y:S01]  /*3bd0*/  IADD3 R42, P1, R150, UR6, RZ ;  /* 0x00000006962a7c10 */ /* 0x002fe2000ff3e0ff */
[----:B------:R1:W-:Y:S01]  /*3be0*/  LDGSTS.E.BYPASS.128 [R65+0x3800], [R26.64], !P0 ;  /* 0x038000001a417fae */ /* 0x0003e2000c101c4c */
[----:B------:R-:W-:-:S02]  /*3bf0*/  IADD3.X R41, R147, UR7, RZ, P2, !PT ;  /* 0x0000000793297c10 */ /* 0x000fc400097fe4ff */
[----:B------:R-:W-:Y:S01]  /*3c00*/  IADD3.X R43, R149, UR7, RZ, P1, !PT ;  /* 0x00000007952b7c10 */ /* 0x000fe20008ffe4ff */
[----:B------:R4:W-:Y:S01]  /*3c10*/  LDGSTS.E.BYPASS.128 [R65+0x4000], [R30.64], !P0 ;  /* 0x040000001e417fae */ /* 0x0009e2000c101c4c */
[----:B------:R-:W-:Y:S02]  /*3c20*/  IADD3 R24, P2, R152, UR6, RZ ;  /* 0x0000000698187c10 */ /* 0x000fe4000ff5e0ff */
[----:B--2---:R-:W-:Y:S01]  /*3c30*/  IADD3 R28, P1, R154, UR6, RZ ;  /* 0x000000069a1c7c10 */ /* 0x004fe2000ff3e0ff */
[----:B------:R4:W-:Y:S01]  /*3c40*/  LDGSTS.E.BYPASS.128 [R65+0x4800], [R40.64], !P0 ;  /* 0x0480000028417fae */ /* 0x0009e2000c101c4c */
[----:B------:R-:W-:Y:S02]  /*3c50*/  IADD3.X R25, R151, UR7, RZ, P2, !PT ;  /* 0x0000000797197c10 */ /* 0x000fe400097fe4ff */
[----:B------:R-:W-:Y:S01]  /*3c60*/  IADD3.X R29, R153, UR7, RZ, P1, !PT ;  /* 0x00000007991d7c10 */ /* 0x000fe20008ffe4ff */
[----:B------:R4:W-:Y:S01]  /*3c70*/  LDGSTS.E.BYPASS.128 [R65+0x5000], [R42.64], !P0 ;  /* 0x050000002a417fae */ /* 0x0009e2000c101c4c */
[----:B---3--:R-:W-:-:S02]  /*3c80*/  IADD3 R48, P2, R156, UR6, RZ ;  /* 0x000000069c307c10 */ /* 0x008fc4000ff5e0ff */
[----:B------:R-:W-:Y:S01]  /*3c90*/  IADD3 R50, P1, R158, UR6, RZ ;  /* 0x000000069e327c10 */ /* 0x000fe2000ff3e0ff */
[----:B------:R4:W-:Y:S01]  /*3ca0*/  LDGSTS.E.BYPASS.128 [R65+0x5800], [R24.64], !P0 ;  /* 0x0580000018417fae */ /* 0x0009e2000c101c4c */
[----:B-1----:R-:W-:Y:S01]  /*3cb0*/  IADD3 R26, P3, R160, UR6, RZ ;  /* 0x00000006a01a7c10 */ /* 0x002fe2000ff7e0ff */
[----:B------:R-:W-:Y:S01]  /*3cc0*/  UIADD3 UR6, UP0, UR6, 0x100, URZ ;  /* 0x0000010006067890 */ /* 0x000fe2000ff1e03f */
[----:B------:R-:W-:Y:S01]  /*3cd0*/  IADD3.X R49, R155, UR7, RZ, P2, !PT ;  /* 0x000000079b317c10 */ /* 0x000fe200097fe4ff */
[----:B------:R4:W-:Y:S01]  /*3ce0*/  LDGSTS.E.BYPASS.128 [R65+0x6000], [R28.64], !P0 ;  /* 0x060000001c417fae */ /* 0x0009e2000c101c4c */
[----:B------:R-:W-:Y:S02]  /*3cf0*/  IADD3.X R51, R157, UR7, RZ, P1, !PT ;  /* 0x000000079d337c10 */ /* 0x000fe40008ffe4ff */
[----:B------:R-:W-:Y:S01]  /*3d00*/  IADD3.X R27, R159, UR7, RZ, P3, !PT ;  /* 0x000000079f1b7c10 */ /* 0x000fe20009ffe4ff */
[----:B------:R-:W-:Y:S01]  /*3d10*/  UIADD3.X UR7, URZ, UR7, URZ, UP0, !UPT ;  /* 0x000000073f077290 */ /* 0x000fe200087fe43f */
[----:B------:R4:W-:Y:S01]  /*3d20*/  LDGSTS.E.BYPASS.128 [R65+0x6800], [R48.64], !P0 ;  /* 0x0680000030417fae */ /* 0x0009e2000c101c4c */
[----:B------:R-:W-:-:S03]  /*3d30*/  UISETP.NE.U32.AND UP0, UPT, UR6, 0x2000, UPT ;  /* 0x000020000600788c */ /* 0x000fc6000bf05070 */
[----:B------:R4:W-:Y:S01]  /*3d40*/  LDGSTS.E.BYPASS.128 [R65+0x7000], [R50.64], !P0 ;  /* 0x0700000032417fae */ /* 0x0009e2000c101c4c */
[----:B------:R-:W-:-:S03]  /*3d50*/  UISETP.NE.AND.EX UP0, UPT, UR7, URZ, UPT, UP0 ;  /* 0x0000003f0700728c */ /* 0x000fc6000bf05300 */
[----:B------:R4:W-:Y:S03]  /*3d60*/  LDGSTS.E.BYPASS.128 [R65+0x7800], [R26.64], !P0 ;  /* 0x078000001a417fae */ /* 0x0009e6000c101c4c */
[----:B------:R-:W-:Y:S01]  /*3d70*/  PLOP3.LUT P0, PT, PT, PT, UP0, 0x80, 0x0 ;  /* 0x000000000000781c */ /* 0x000fe20003f0f008 */
[----:B------:R-:W0:-:S12]  /*3d80*/  LDGDEPBAR ;  /* 0x00000000000079af */ /* 0x000e180000000000 */
[----:B----4-:R-:W-:Y:S01]  /*3d90*/  @!P0 CALL.REL.NOINC `(.L_x_0) ;  /* 0x0000001000008944 */ /* 0x010fe20003c00000 */
[----:B------:R-:W-:Y:S05]  /*3da0*/  BRA `(.L_x_1) ;  /* 0xffffebe000007947 */ /* 0x000fea000383ffff */
.L_x_0:
[----:B------:R-:W1:Y:S01]  /*3db0*/  S2R R4, SR_TID.X ;  /* 0x0000000000047919 */ /* 0x000e620000002100 */
[----:B------:R-:W-:-:S04]  /*3dc0*/  DEPBAR.LE SB0, 0x0 ;  /* 0x000080000000791a */ /* 0x000fc80000000000 */
[----:B------:R-:W-:Y:S01]  /*3dd0*/  F2FP.BF16.PACK_AB R33, R33, R32 ;  /* 0x000000202121723e */ /* 0x000fe200000010ff */
[----:B------:R-:W-:Y:S01]  /*3de0*/  IMAD.MOV.U32 R41, RZ, RZ, 0x2 ;  /* 0x00000002ff297424 */ /* 0x000fe200078e00ff */
[----:B------:R-:W-:Y:S02]  /*3df0*/  F2FP.BF16.PACK_AB R34, R35, R34 ;  /* 0x000000222322723e */ /* 0x000fe400000010ff */
[----:B------:R-:W-:Y:S02]  /*3e00*/  F2FP.BF16.PACK_AB R37, R37, R36 ;  /* 0x000000242525723e */ /* 0x000fe400000010ff */
[----:B------:R-:W-:Y:S02]  /*3e10*/  F2FP.BF16.PACK_AB R38, R39, R38 ;  /* 0x000000262726723e */ /* 0x000fe400000010ff */
[----:B------:R-:W-:Y:S02]  /*3e20*/  F2FP.BF16.PACK_AB R45, R45, R44 ;  /* 0x0000002c2d2d723e */ /* 0x000fe400000010ff */
[----:B------:R-:W-:-:S02]  /*3e30*/  F2FP.BF16.PACK_AB R46, R47, R46 ;  /* 0x0000002e2f2e723e */ /* 0x000fc400000010ff */
[----:B------:R-:W-:Y:S02]  /*3e40*/  F2FP.BF16.PACK_AB R81, R81, R80 ;  /* 0x000000505151723e */ /* 0x000fe400000010ff */
[----:B------:R-:W-:Y:S02]  /*3e50*/  F2FP.BF16.PACK_AB R82, R83, R82 ;  /* 0x000000525352723e */ /* 0x000fe400000010ff */
[----:B------:R-:W-:Y:S02]  /*3e60*/  LOP3.LUT R5, R205, 0x38, RZ, 0xc0, !PT ;  /* 0x00000038cd057812 */ /* 0x000fe400078ec0ff */
[----:B------:R-:W-:Y:S01]  /*3e70*/  F2FP.BF16.PACK_AB R53, R53, R52 ;  /* 0x000000343535723e */ /* 0x000fe200000010ff */
[C---:B-1----:R-:W-:Y:S01]  /*3e80*/  IMAD.SHL.U32 R2, R4.reuse, 0x20, RZ ;  /* 0x0000002004027824 */ /* 0x042fe200078e00ff */
[----:B------:R-:W-:Y:S01]  /*3e90*/  F2FP.BF16.PACK_AB R54, R55, R54 ;  /* 0x000000363736723e */ /* 0x000fe200000010ff */
[----:B------:R-:W-:Y:S01]  /*3ea0*/  IMAD.SHL.U32 R0, R4, 0x2, RZ ;  /* 0x0000000204007824 */ /* 0x000fe200078e00ff */
[----:B------:R-:W-:-:S02]  /*3eb0*/  F2FP.BF16.PACK_AB R57, R57, R56 ;  /* 0x000000383939723e */ /* 0x000fc400000010ff */
[----:B------:R-:W-:Y:S02]  /*3ec0*/  LOP3.LUT R3, R2, 0x180, RZ, 0xc0, !PT ;  /* 0x0000018002037812 */ /* 0x000fe400078ec0ff */
[----:B------:R-:W-:Y:S02]  /*3ed0*/  F2FP.BF16.PACK_AB R58, R59, R58 ;  /* 0x0000003a3b3a723e */ /* 0x000fe400000010ff */
[----:B------:R-:W-:Y:S02]  /*3ee0*/  LOP3.LUT R3, R3, 0x6, R0, 0xf8, !PT ;  /* 0x0000000603037812 */ /* 0x000fe400078ef800 */
[----:B------:R-:W-:Y:S02]  /*3ef0*/  LOP3.LUT R0, R205, 0x3f8, RZ, 0xc0, !PT ;  /* 0x000003f8cd007812 */ /* 0x000fe400078ec0ff */
[----:B------:R-:W-:Y:S01]  /*3f00*/  SHF.R.U32.HI R205, RZ, 0x3, R205 ;  /* 0x00000003ffcd7819 */ /* 0x000fe200000116cd */
[----:B------:R-:W-:Y:S01]  /*3f10*/  IMAD R206, R206, 0x20, R3 ;  /* 0x00000020cece7824 */ /* 0x000fe200078e0203 */
[----:B------:R-:W-:-:S02]  /*3f20*/  LOP3.LUT R3, R0, 0x400, RZ, 0xfc, !PT ;  /* 0x0000040000037812 */ /* 0x000fc400078efcff */
[----:B------:R-:W-:Y:S02]  /*3f30*/  LOP3.LUT R205, R205, 0x70, RZ, 0xc0, !PT ;  /* 0x00000070cdcd7812 */ /* 0x000fe400078ec0ff */
[C---:B------:R-:W-:Y:S02]  /*3f40*/  IADD3 R2, R206.reuse, 0x400, RZ ;  /* 0x00000400ce027810 */ /* 0x040fe40007ffe0ff */
[----:B------:R-:W-:Y:S01]  /*3f50*/  LOP3.LUT R177, R206, R177, RZ, 0xfc, !PT ;  /* 0x000000b1ceb17212 */ /* 0x000fe200078efcff */
[----:B------:R-:W-:Y:S01]  /*3f60*/  IMAD R205, R0, 0x2, R205 ;  /* 0x0000000200cd7824 */ /* 0x000fe200078e02cd */
[----:B------:R-:W-:Y:S01]  /*3f70*/  BAR.SYNC.DEFER_BLOCKING 0x0 ;  /* 0x0000000000007b1d */ /* 0x000fe20000010000 */
[----:B------:R-:W-:Y:S02]  /*3f80*/  SHF.R.U32.HI R2, RZ, 0x3, R2 ;  /* 0x00000003ff027819 */ /* 0x000fe40000011602 */
[----:B------:R-:W-:Y:S01]  /*3f90*/  IMAD.SHL.U32 R177, R177, 0x2, RZ ;  /* 0x00000002b1b17824 */ /* 0x000fe200078e00ff */
[----:B------:R-:W-:-:S02]  /*3fa0*/  SHF.R.U32.HI R3, RZ, 0x3, R3 ;  /* 0x00000003ff037819 */ /* 0x000fc40000011603 */
[----:B------:R-:W-:Y:S02]  /*3fb0*/  LOP3.LUT R2, R2, 0xf0, RZ, 0xc0, !PT ;  /* 0x000000f002027812 */ /* 0x000fe400078ec0ff */
[----:B------:R-:W-:Y:S02]  /*3fc0*/  LEA.HI R206, R206, R177, RZ, 0x1d ;  /* 0x000000b1cece7211 */ /* 0x000fe400078fe8ff */
[----:B------:R-:W-:Y:S01]  /*3fd0*/  LOP3.LUT R3, R3, 0xf0, RZ, 0xc0, !PT ;  /* 0x000000f003037812 */ /* 0x000fe200078ec0ff */
[----:B------:R-:W-:Y:S01]  /*3fe0*/  IMAD.IADD R177, R177, 0x1, R2 ;  /* 0x00000001b1b17824 */ /* 0x000fe200078e0202 */
[----:B------:R-:W-:Y:S02]  /*3ff0*/  F2FP.BF16.PACK_AB R61, R61, R60 ;  /* 0x0000003c3d3d723e */ /* 0x000fe400000010ff */
[----:B------:R-:W-:Y:S01]  /*4000*/  F2FP.BF16.PACK_AB R62, R63, R62 ;  /* 0x0000003e3f3e723e */ /* 0x000fe200000010ff */
[----:B------:R-:W-:Y:S01]  /*4010*/  IMAD R0, R0, 0x2, R3 ;  /* 0x0000000200007824 */ /* 0x000fe200078e0203 */
[----:B------:R-:W-:-:S02]  /*4020*/  F2FP.BF16.PACK_AB R97, R97, R96 ;  /* 0x000000606161723e */ /* 0x000fc400000010ff */
[----:B------:R-:W-:Y:S02]  /*4030*/  F2FP.BF16.PACK_AB R98, R99, R98 ;  /* 0x000000626362723e */ /* 0x000fe400000010ff */
[----:B------:R-:W-:Y:S02]  /*4040*/  F2FP.BF16.PACK_AB R101, R101, R100 ;  /* 0x000000646565723e */ /* 0x000fe400000010ff */
[----:B------:R-:W-:Y:S01]  /*4050*/  F2FP.BF16.PACK_AB R102, R103, R102 ;  /* 0x000000666766723e */ /* 0x000fe200000010ff */
[----:B------:R-:W-:Y:S01]  /*4060*/  STS [R206], R33 ;  /* 0x00000021ce007388 */ /* 0x000fe20000000800 */
[----:B------:R-:W-:Y:S02]  /*4070*/  F2FP.BF16.PACK_AB R105, R105, R104 ;  /* 0x000000686969723e */ /* 0x000fe400000010ff */
[----:B------:R-:W-:Y:S01]  /*4080*/  F2FP.BF16.PACK_AB R106, R107, R106 ;  /* 0x0000006a6b6a723e */ /* 0x000fe200000010ff */
[----:B------:R-:W-:Y:S01]  /*4090*/  STS [R177+0x800], R34 ;  /* 0x00080022b1007388 */ /* 0x000fe20000000800 */
[----:B------:R-:W-:-:S02]  /*40a0*/  F2FP.BF16.PACK_AB R113, R113, R112 ;  /* 0x000000707171723e */ /* 0x000fc400000010ff */
[----:B------:R-:W-:Y:S01]  /*40b0*/  F2FP.BF16.PACK_AB R114, R115, R114 ;  /* 0x000000727372723e */ /* 0x000fe200000010ff */
[----:B------:R-:W-:Y:S01]  /*40c0*/  STS [R206+0x40], R37 ;  /* 0x00004025ce007388 */ /* 0x000fe20000000800 */
[----:B------:R-:W-:Y:S02]  /*40d0*/  F2FP.BF16.PACK_AB R93, R93, R92 ;  /* 0x0000005c5d5d723e */ /* 0x000fe400000010ff */
[----:B------:R-:W-:Y:S01]  /*40e0*/  F2FP.BF16.PACK_AB R94, R95, R94 ;  /* 0x0000005e5f5e723e */ /* 0x000fe200000010ff */
[----:B------:R-:W-:Y:S01]  /*40f0*/  STS [R177+0x840], R38 ;  /* 0x00084026b1007388 */ /* 0x000fe20000000800 */
        /* <DEDUP_REMOVED lines=12> */
[----:B------:R-:W-:-:S03]  /*41c0*/  LOP3.LUT R4, R4, 0x8, RZ, 0xc0, !PT ;  /* 0x0000000804047812 */ /* 0x000fc600078ec0ff */
[----:B------:R-:W-:Y:S02]  /*41d0*/  BAR.SYNC.DEFER_BLOCKING 0x0 ;  /* 0x0000000000007b1d */ /* 0x000fe40000010000 */
[----:B------:R-:W-:-:S04]  /*41e0*/  IMAD R4, R4, 0x8, R5 ;  /* 0x0000000804047824 */ /* 0x000fc800078e0205 */
[----:B------:R-:W-:-:S04]  /*41f0*/  IMAD.IADD R161, R161, 0x1, R4 ;  /* 0x00000001a1a17824 */ /* 0x000fc800078e0204 */
[--C-:B------:R-:W-:Y:S01]  /*4200*/  IMAD R2, R169, 0x2800, R161.reuse ;  /* 0x00002800a9027824 */ /* 0x100fe200078e02a1 */
[----:B------:R-:W-:Y:S01]  /*4210*/  ISETP.GE.AND P0, PT, R161, 0x2800, PT ;  /* 0x00002800a100780c */ /* 0x000fe20003f06270 */
[--C-:B------:R-:W-:Y:S02]  /*4220*/  IMAD R4, R168, 0x2800, R161.reuse ;  /* 0x00002800a8047824 */ /* 0x100fe400078e02a1 */
[-C--:B------:R-:W-:Y:S01]  /*4230*/  IMAD.WIDE R2, R2, R41.reuse, c[0x0][0x170] ;  /* 0x00005c0002027625 */ /* 0x080fe200078e0229 */
[----:B------:R-:W-:Y:S02]  /*4240*/  ISETP.LT.AND P1, PT, R169, 0x200, !P0 ;  /* 0x00000200a900780c */ /* 0x000fe40004721270 */
[----:B------:R-:W-:Y:S01]  /*4250*/  ISETP.LT.AND P2, PT, R168, 0x200, !P0 ;  /* 0x00000200a800780c */ /* 0x000fe20004741270 */
[----:B------:R-:W-:Y:S01]  /*4260*/  IMAD.WIDE R4, R4, R41, c[0x0][0x170] ;  /* 0x00005c0004047625 */ /* 0x000fe200078e0229 */
[C---:B------:R-:W-:Y:S02]  /*4270*/  ISETP.LT.AND P3, PT, R165.reuse, 0x200, !P0 ;  /* 0x00000200a500780c */ /* 0x040fe40004761270 */
[C---:B------:R-:W-:Y:S01]  /*4280*/  ISETP.LT.AND P4, PT, R164.reuse, 0x200, !P0 ;  /* 0x00000200a400780c */ /* 0x040fe20004781270 */
[--C-:B------:R-:W-:Y:S01]  /*4290*/  IMAD R6, R165, 0x2800, R161.reuse ;  /* 0x00002800a5067824 */ /* 0x100fe200078e02a1 */
[----:B------:R-:W-:Y:S01]  /*42a0*/  ISETP.LT.AND P5, PT, R163, 0x200, !P0 ;  /* 0x00000200a300780c */ /* 0x000fe200047a1270 */
[----:B------:R-:W1:Y:S01]  /*42b0*/  LDS.128 R12, [R205] ;  /* 0x00000000cd0c7984 */ /* 0x000e620000000c00 */
[----:B------:R-:W-:-:S02]  /*42c0*/  IMAD R8, R164, 0x2800, R161 ;  /* 0x00002800a4087824 */ /* 0x000fc400078e02a1 */
[----:B------:R-:W-:Y:S01]  /*42d0*/  IMAD R10, R163, 0x2800, R161 ;  /* 0x00002800a30a7824 */ /* 0x000fe200078e02a1 */
[----:B------:R-:W2:Y:S01]  /*42e0*/  LDS.128 R16, [R0+0x800] ;  /* 0x0008000000107984 */ /* 0x000ea20000000c00 */
[----:B------:R-:W-:-:S03]  /*42f0*/  IMAD.WIDE R6, R6, R41, c[0x0][0x170] ;  /* 0x00005c0006067625 */ /* 0x000fc600078e0229 */
[----:B------:R-:W-:Y:S01]  /*4300*/  BAR.SYNC.DEFER_BLOCKING 0x0 ;  /* 0x0000000000007b1d */ /* 0x000fe20000010000 */
[----:B------:R-:W-:-:S04]  /*4310*/  IMAD.WIDE R8, R8, R41, c[0x0][0x170] ;  /* 0x00005c0008087625 */ /* 0x000fc800078e0229 */
[----:B------:R-:W-:Y:S01]  /*4320*/  IMAD.WIDE R10, R10, R41, c[0x0][0x170] ;  /* 0x00005c000a0a7625 */ /* 0x000fe200078e0229 */
[----:B------:R-:W-:Y:S04]  /*4330*/  STS [R206], R53 ;  /* 0x00000035ce007388 */ /* 0x000fe80000000800 */
[----:B------:R-:W-:Y:S04]  /*4340*/  STS [R177+0x800], R54 ;  /* 0x00080036b1007388 */ /* 0x000fe80000000800 */
[----:B------:R-:W-:Y:S04]  /*4350*/  STS [R206+0x40], R57 ;  /* 0x00004039ce007388 */ /* 0x000fe80000000800 */
[----:B------:R-:W-:Y:S04]  /*4360*/  STS [R177+0x840], R58 ;  /* 0x0008403ab1007388 */ /* 0x000fe80000000800 */
[----:B------:R-:W-:Y:S04]  /*4370*/  STS [R206+0x80], R61 ;  /* 0x0000803dce007388 */ /* 0x000fe80000000800 */
[----:B------:R-:W-:Y:S04]  /*4380*/  STS [R177+0x880], R62 ;  /* 0x0008803eb1007388 */ /* 0x000fe80000000800 */
[----:B------:R-:W-:Y:S04]  /*4390*/  STS [R206+0xc0], R97 ;  /* 0x0000c061ce007388 */ /* 0x000fe80000000800 */
[----:B------:R-:W-:Y:S04]  /*43a0*/  STS [R177+0x8c0], R98 ;  /* 0x0008c062b1007388 */ /* 0x000fe80000000800 */
[----:B------:R-:W-:Y:S06]  /*43b0*/  BAR.SYNC.DEFER_BLOCKING 0x0 ;  /* 0x0000000000007b1d */ /* 0x000fec0000010000 */
[----:B------:R-:W3:Y:S04]  /*43c0*/  LDS.128 R20, [R205] ;  /* 0x00000000cd147984 */ /* 0x000ee80000000c00 */
[----:B------:R-:W4:Y:S04]  /*43d0*/  LDS.128 R24, [R0+0x800] ;  /* 0x0008000000187984 */ /* 0x000f280000000c00 */
[----:B------:R-:W-:Y:S06]  /*43e0*/  BAR.SYNC.DEFER_BLOCKING 0x0 ;  /* 0x0000000000007b1d */ /* 0x000fec0000010000 */
        /* <DEDUP_REMOVED lines=9> */
[----:B------:R-:W1:Y:S04]  /*4480*/  LDS.128 R28, [R205] ;  /* 0x00000000cd1c7984 */ /* 0x000e680000000c00 */
[----:B------:R-:W1:Y:S04]  /*4490*/  LDS.128 R32, [R0+0x800] ;  /* 0x0008000000207984 */ /* 0x000e680000000c00 */
        /* <DEDUP_REMOVED lines=10> */
[----:B------:R-:W4:Y:S04]  /*4540*/  LDS.128 R36, [R205] ;  /* 0x00000000cd247984 */ /* 0x000f280000000c00 */
[----:B-1----:R1:W-:Y:S01]  /*4550*/  @P1 STG.E.128 [R2.64], R12 ;  /* 0x0000000c02001986 */ /* 0x0023e2000c101d0c */
[C---:B------:R-:W-:Y:S01]  /*4560*/  ISETP.LT.AND P1, PT, R167.reuse, 0x200, !P0 ;  /* 0x00000200a700780c */ /* 0x040fe20004721270 */
[----:B------:R-:W-:-:S02]  /*4570*/  IMAD R167, R167, 0x2800, R161 ;  /* 0x00002800a7a77824 */ /* 0x000fc400078e02a1 */
[----:B--2---:R2:W-:Y:S01]  /*4580*/  @P2 STG.E.128 [R4.64], R16 ;  /* 0x0000001004002986 */ /* 0x0045e2000c101d0c */
[C---:B------:R-:W-:Y:S01]  /*4590*/  ISETP.LT.AND P2, PT, R166.reuse, 0x200, !P0 ;  /* 0x00000200a600780c */ /* 0x040fe20004741270 */
[----:B------:R-:W-:Y:S01]  /*45a0*/  IMAD R166, R166, 0x2800, R161 ;  /* 0x00002800a6a67824 */ /* 0x000fe200078e02a1 */
[----:B------:R-:W-:Y:S01]  /*45b0*/  ISETP.LT.AND P0, PT, R162, 0x200, !P0 ;  /* 0x00000200a200780c */ /* 0x000fe20004701270 */
[----:B-1----:R-:W-:-:S04]  /*45c0*/  IMAD.WIDE R2, R167, R41, c[0x0][0x170] ;  /* 0x00005c00a7027625 */ /* 0x002fc800078e0229 */
[----:B--2---:R-:W-:Y:S02]  /*45d0*/  IMAD.WIDE R4, R166, R41, c[0x0][0x170] ;  /* 0x00005c00a6047625 */ /* 0x004fe400078e0229 */
[----:B---3--:R1:W-:Y:S04]  /*45e0*/  @P1 STG.E.128 [R2.64], R20 ;  /* 0x0000001402001986 */ /* 0x0083e8000c101d0c */
[----:B----4-:R1:W-:Y:S04]  /*45f0*/  @P2 STG.E.128 [R4.64], R24 ;  /* 0x0000001804002986 */ /* 0x0103e8000c101d0c */
[----:B------:R1:W-:Y:S04]  /*4600*/  @P3 STG.E.128 [R6.64], R28 ;  /* 0x0000001c06003986 */ /* 0x0003e8000c101d0c */
[----:B------:R1:W-:Y:S04]  /*4610*/  @P4 STG.E.128 [R8.64], R32 ;  /* 0x0000002008004986 */ /* 0x0003e8000c101d0c */
[----:B------:R1:W-:Y:S01]  /*4620*/  @P5 STG.E.128 [R10.64], R36 ;  /* 0x000000240a005986 */ /* 0x0003e2000c101d0c */
[----:B------:R-:W-:Y:S05]  /*4630*/  @!P0 EXIT ;  /* 0x000000000000894d */ /* 0x000fea0003800000 */
[----:B-1----:R-:W1:Y:S01]  /*4640*/  LDS.128 R4, [R0+0x800] ;  /* 0x0008000000047984 */ /* 0x002e620000000c00 */
[----:B------:R-:W-:-:S04]  /*4650*/  IMAD R2, R162, 0x2800, R161 ;  /* 0x00002800a2027824 */ /* 0x000fc800078e02a1 */
[----:B------:R-:W-:-:S05]  /*4660*/  IMAD.WIDE R2, R2, R41, c[0x0][0x170] ;  /* 0x00005c0002027625 */ /* 0x000fca00078e0229 */
[----:B-1----:R-:W-:Y:S01]  /*4670*/  STG.E.128 [R2.64], R4 ;  /* 0x0000000402007986 */ /* 0x002fe2000c101d0c */
[----:B------:R-:W-:Y:S05]  /*4680*/  EXIT ;  /* 0x000000000000794d */ /* 0x000fea0003800000 */
.L_x_2:
[----:B------:R-:W-:-:S00]  /*4690*/  BRA `(.L_x_2) ;  /* 0xfffffff000007947 */ /* 0x000fc0000383ffff */
[----:B------:R-:W-:-:S00]  /*46a0*/  NOP ;  /* 0x0000000000007918 */ /* 0x000fc00000000000 */
        /* <DEDUP_REMOVED lines=13> */
.L_x_3:


//--------------------- .nv.shared.triton_mm      --------------------------
	.section	.nv.shared.triton_mm,"aw",@nobits
	.sectionflags	@""
	.align	16
